//
// Generated by NVIDIA NVVM Compiler
//
// Compiler Build ID: CL-36424714
// Cuda compilation tools, release 13.0, V13.0.88
// Based on NVVM 20.0.0
//

.version 9.0
.target sm_100
.address_size 64

	// .globl	_Z10init_stuffiiP17curandStateXORWOW
.global .align 4 .b8 precalc_xorwow_matrix[102400];
.global .align 4 .b8 precalc_xorwow_offset_matrix[102400];
.global .align 4 .b8 mrg32k3aM1[2304];
.global .align 4 .b8 mrg32k3aM2[2304];
.global .align 4 .b8 mrg32k3aM1SubSeq[2016];
.global .align 4 .b8 mrg32k3aM2SubSeq[2016];
.global .align 4 .b8 mrg32k3aM1Seq[2304];
.global .align 4 .b8 mrg32k3aM2Seq[2304];
.const .align 8 .b8 __cr_lgamma_table[72];

.visible .entry _Z10init_stuffiiP17curandStateXORWOW(
	.param .u32 _Z10init_stuffiiP17curandStateXORWOW_param_0,
	.param .u32 _Z10init_stuffiiP17curandStateXORWOW_param_1,
	.param .u64 .ptr .align 1 _Z10init_stuffiiP17curandStateXORWOW_param_2
)
{
	.reg .pred 	%p<26>;
	.reg .b32 	%r<412>;
	.reg .b64 	%rd<18>;

	ld.param.u32 	%r184, [_Z10init_stuffiiP17curandStateXORWOW_param_0];
	ld.param.u32 	%r183, [_Z10init_stuffiiP17curandStateXORWOW_param_1];
	ld.param.u64 	%rd8, [_Z10init_stuffiiP17curandStateXORWOW_param_2];
	mov.u32 	%r185, %ctaid.x;
	mov.u32 	%r186, %ntid.x;
	mov.u32 	%r187, %tid.x;
	mad.lo.s32 	%r1, %r185, %r186, %r187;
	setp.ge.u32 	%p1, %r1, %r184;
	@%p1 bra 	$L__BB0_44;
	cvta.to.global.u64 	%rd9, %rd8;
	cvt.u64.u32 	%rd17, %r1;
	mul.wide.u32 	%rd10, %r1, 48;
	add.s64 	%rd2, %rd9, %rd10;
	xor.b32  	%r188, %r183, -1429050551;
	mul.lo.s32 	%r189, %r188, 1099087573;
	setp.gt.s32 	%p2, %r183, -1;
	selp.b32 	%r190, -644748465, -1947113066, %p2;
	add.s32 	%r191, %r190, %r189;
	add.s32 	%r192, %r191, 6615241;
	add.s32 	%r193, %r189, 123456789;
	st.global.v2.u32 	[%rd2], {%r192, %r193};
	xor.b32  	%r194, %r189, 362436069;
	add.s32 	%r195, %r190, 521288629;
	st.global.v2.u32 	[%rd2+8], {%r194, %r195};
	xor.b32  	%r196, %r190, 88675123;
	add.s32 	%r197, %r189, 5783321;
	st.global.v2.u32 	[%rd2+16], {%r196, %r197};
	setp.eq.s32 	%p3, %r1, 0;
	@%p3 bra 	$L__BB0_43;
	mov.b32 	%r318, 0;
	mov.u64 	%rd12, precalc_xorwow_matrix;
$L__BB0_3:
	and.b64  	%rd4, %rd17, 3;
	setp.eq.s64 	%p4, %rd4, 0;
	@%p4 bra 	$L__BB0_42;
	mul.wide.u32 	%rd11, %r318, 3200;
	add.s64 	%rd5, %rd12, %rd11;
	cvt.u32.u64 	%r3, %rd4;
	mov.b32 	%r319, 0;
$L__BB0_5:
	mov.b32 	%r332, 0;
	mov.u32 	%r333, %r332;
	mov.u32 	%r334, %r332;
	mov.u32 	%r335, %r332;
	mov.u32 	%r336, %r332;
	mov.u32 	%r325, %r332;
$L__BB0_6:
	mul.wide.u32 	%rd13, %r325, 4;
	add.s64 	%rd14, %rd2, %rd13;
	ld.global.u32 	%r11, [%rd14+4];
	shl.b32 	%r12, %r325, 5;
	mov.b32 	%r331, 0;
$L__BB0_7:
	.pragma "nounroll";
	shr.u32 	%r202, %r11, %r331;
	and.b32  	%r203, %r202, 1;
	setp.eq.b32 	%p5, %r203, 1;
	not.pred 	%p6, %p5;
	add.s32 	%r204, %r12, %r331;
	mul.lo.s32 	%r205, %r204, 5;
	mul.wide.u32 	%rd15, %r205, 4;
	add.s64 	%rd6, %rd5, %rd15;
	@%p6 bra 	$L__BB0_9;
	ld.global.u32 	%r206, [%rd6];
	xor.b32  	%r336, %r336, %r206;
	ld.global.u32 	%r207, [%rd6+4];
	xor.b32  	%r335, %r335, %r207;
	ld.global.u32 	%r208, [%rd6+8];
	xor.b32  	%r334, %r334, %r208;
	ld.global.u32 	%r209, [%rd6+12];
	xor.b32  	%r333, %r333, %r209;
	ld.global.u32 	%r210, [%rd6+16];
	xor.b32  	%r332, %r332, %r210;
$L__BB0_9:
	and.b32  	%r212, %r202, 2;
	setp.eq.s32 	%p7, %r212, 0;
	@%p7 bra 	$L__BB0_11;
	ld.global.u32 	%r213, [%rd6+20];
	xor.b32  	%r336, %r336, %r213;
	ld.global.u32 	%r214, [%rd6+24];
	xor.b32  	%r335, %r335, %r214;
	ld.global.u32 	%r215, [%rd6+28];
	xor.b32  	%r334, %r334, %r215;
	ld.global.u32 	%r216, [%rd6+32];
	xor.b32  	%r333, %r333, %r216;
	ld.global.u32 	%r217, [%rd6+36];
	xor.b32  	%r332, %r332, %r217;
$L__BB0_11:
	and.b32  	%r219, %r202, 4;
	setp.eq.s32 	%p8, %r219, 0;
	@%p8 bra 	$L__BB0_13;
	ld.global.u32 	%r220, [%rd6+40];
	xor.b32  	%r336, %r336, %r220;
	ld.global.u32 	%r221, [%rd6+44];
	xor.b32  	%r335, %r335, %r221;
	ld.global.u32 	%r222, [%rd6+48];
	xor.b32  	%r334, %r334, %r222;
	ld.global.u32 	%r223, [%rd6+52];
	xor.b32  	%r333, %r333, %r223;
	ld.global.u32 	%r224, [%rd6+56];
	xor.b32  	%r332, %r332, %r224;
$L__BB0_13:
	and.b32  	%r226, %r202, 8;
	setp.eq.s32 	%p9, %r226, 0;
	@%p9 bra 	$L__BB0_15;
	ld.global.u32 	%r227, [%rd6+60];
	xor.b32  	%r336, %r336, %r227;
	ld.global.u32 	%r228, [%rd6+64];
	xor.b32  	%r335, %r335, %r228;
	ld.global.u32 	%r229, [%rd6+68];
	xor.b32  	%r334, %r334, %r229;
	ld.global.u32 	%r230, [%rd6+72];
	xor.b32  	%r333, %r333, %r230;
	ld.global.u32 	%r231, [%rd6+76];
	xor.b32  	%r332, %r332, %r231;
$L__BB0_15:
	and.b32  	%r233, %r202, 16;
	setp.eq.s32 	%p10, %r233, 0;
	@%p10 bra 	$L__BB0_17;
	ld.global.u32 	%r234, [%rd6+80];
	xor.b32  	%r336, %r336, %r234;
	ld.global.u32 	%r235, [%rd6+84];
	xor.b32  	%r335, %r335, %r235;
	ld.global.u32 	%r236, [%rd6+88];
	xor.b32  	%r334, %r334, %r236;
	ld.global.u32 	%r237, [%rd6+92];
	xor.b32  	%r333, %r333, %r237;
	ld.global.u32 	%r238, [%rd6+96];
	xor.b32  	%r332, %r332, %r238;
$L__BB0_17:
	and.b32  	%r240, %r202, 32;
	setp.eq.s32 	%p11, %r240, 0;
	@%p11 bra 	$L__BB0_19;
	ld.global.u32 	%r241, [%rd6+100];
	xor.b32  	%r336, %r336, %r241;
	ld.global.u32 	%r242, [%rd6+104];
	xor.b32  	%r335, %r335, %r242;
	ld.global.u32 	%r243, [%rd6+108];
	xor.b32  	%r334, %r334, %r243;
	ld.global.u32 	%r244, [%rd6+112];
	xor.b32  	%r333, %r333, %r244;
	ld.global.u32 	%r245, [%rd6+116];
	xor.b32  	%r332, %r332, %r245;
$L__BB0_19:
	and.b32  	%r247, %r202, 64;
	setp.eq.s32 	%p12, %r247, 0;
	@%p12 bra 	$L__BB0_21;
	ld.global.u32 	%r248, [%rd6+120];
	xor.b32  	%r336, %r336, %r248;
	ld.global.u32 	%r249, [%rd6+124];
	xor.b32  	%r335, %r335, %r249;
	ld.global.u32 	%r250, [%rd6+128];
	xor.b32  	%r334, %r334, %r250;
	ld.global.u32 	%r251, [%rd6+132];
	xor.b32  	%r333, %r333, %r251;
	ld.global.u32 	%r252, [%rd6+136];
	xor.b32  	%r332, %r332, %r252;
$L__BB0_21:
	and.b32  	%r254, %r202, 128;
	setp.eq.s32 	%p13, %r254, 0;
	@%p13 bra 	$L__BB0_23;
	ld.global.u32 	%r255, [%rd6+140];
	xor.b32  	%r336, %r336, %r255;
	ld.global.u32 	%r256, [%rd6+144];
	xor.b32  	%r335, %r335, %r256;
	ld.global.u32 	%r257, [%rd6+148];
	xor.b32  	%r334, %r334, %r257;
	ld.global.u32 	%r258, [%rd6+152];
	xor.b32  	%r333, %r333, %r258;
	ld.global.u32 	%r259, [%rd6+156];
	xor.b32  	%r332, %r332, %r259;
$L__BB0_23:
	and.b32  	%r261, %r202, 256;
	setp.eq.s32 	%p14, %r261, 0;
	@%p14 bra 	$L__BB0_25;
	ld.global.u32 	%r262, [%rd6+160];
	xor.b32  	%r336, %r336, %r262;
	ld.global.u32 	%r263, [%rd6+164];
	xor.b32  	%r335, %r335, %r263;
	ld.global.u32 	%r264, [%rd6+168];
	xor.b32  	%r334, %r334, %r264;
	ld.global.u32 	%r265, [%rd6+172];
	xor.b32  	%r333, %r333, %r265;
	ld.global.u32 	%r266, [%rd6+176];
	xor.b32  	%r332, %r332, %r266;
$L__BB0_25:
	and.b32  	%r268, %r202, 512;
	setp.eq.s32 	%p15, %r268, 0;
	@%p15 bra 	$L__BB0_27;
	ld.global.u32 	%r269, [%rd6+180];
	xor.b32  	%r336, %r336, %r269;
	ld.global.u32 	%r270, [%rd6+184];
	xor.b32  	%r335, %r335, %r270;
	ld.global.u32 	%r271, [%rd6+188];
	xor.b32  	%r334, %r334, %r271;
	ld.global.u32 	%r272, [%rd6+192];
	xor.b32  	%r333, %r333, %r272;
	ld.global.u32 	%r273, [%rd6+196];
	xor.b32  	%r332, %r332, %r273;
$L__BB0_27:
	and.b32  	%r275, %r202, 1024;
	setp.eq.s32 	%p16, %r275, 0;
	@%p16 bra 	$L__BB0_29;
	ld.global.u32 	%r276, [%rd6+200];
	xor.b32  	%r336, %r336, %r276;
	ld.global.u32 	%r277, [%rd6+204];
	xor.b32  	%r335, %r335, %r277;
	ld.global.u32 	%r278, [%rd6+208];
	xor.b32  	%r334, %r334, %r278;
	ld.global.u32 	%r279, [%rd6+212];
	xor.b32  	%r333, %r333, %r279;
	ld.global.u32 	%r280, [%rd6+216];
	xor.b32  	%r332, %r332, %r280;
$L__BB0_29:
	and.b32  	%r282, %r202, 2048;
	setp.eq.s32 	%p17, %r282, 0;
	@%p17 bra 	$L__BB0_31;
	ld.global.u32 	%r283, [%rd6+220];
	xor.b32  	%r336, %r336, %r283;
	ld.global.u32 	%r284, [%rd6+224];
	xor.b32  	%r335, %r335, %r284;
	ld.global.u32 	%r285, [%rd6+228];
	xor.b32  	%r334, %r334, %r285;
	ld.global.u32 	%r286, [%rd6+232];
	xor.b32  	%r333, %r333, %r286;
	ld.global.u32 	%r287, [%rd6+236];
	xor.b32  	%r332, %r332, %r287;
$L__BB0_31:
	and.b32  	%r289, %r202, 4096;
	setp.eq.s32 	%p18, %r289, 0;
	@%p18 bra 	$L__BB0_33;
	ld.global.u32 	%r290, [%rd6+240];
	xor.b32  	%r336, %r336, %r290;
	ld.global.u32 	%r291, [%rd6+244];
	xor.b32  	%r335, %r335, %r291;
	ld.global.u32 	%r292, [%rd6+248];
	xor.b32  	%r334, %r334, %r292;
	ld.global.u32 	%r293, [%rd6+252];
	xor.b32  	%r333, %r333, %r293;
	ld.global.u32 	%r294, [%rd6+256];
	xor.b32  	%r332, %r332, %r294;
$L__BB0_33:
	and.b32  	%r296, %r202, 8192;
	setp.eq.s32 	%p19, %r296, 0;
	@%p19 bra 	$L__BB0_35;
	ld.global.u32 	%r297, [%rd6+260];
	xor.b32  	%r336, %r336, %r297;
	ld.global.u32 	%r298, [%rd6+264];
	xor.b32  	%r335, %r335, %r298;
	ld.global.u32 	%r299, [%rd6+268];
	xor.b32  	%r334, %r334, %r299;
	ld.global.u32 	%r300, [%rd6+272];
	xor.b32  	%r333, %r333, %r300;
	ld.global.u32 	%r301, [%rd6+276];
	xor.b32  	%r332, %r332, %r301;
$L__BB0_35:
	and.b32  	%r303, %r202, 16384;
	setp.eq.s32 	%p20, %r303, 0;
	@%p20 bra 	$L__BB0_37;
	ld.global.u32 	%r304, [%rd6+280];
	xor.b32  	%r336, %r336, %r304;
	ld.global.u32 	%r305, [%rd6+284];
	xor.b32  	%r335, %r335, %r305;
	ld.global.u32 	%r306, [%rd6+288];
	xor.b32  	%r334, %r334, %r306;
	ld.global.u32 	%r307, [%rd6+292];
	xor.b32  	%r333, %r333, %r307;
	ld.global.u32 	%r308, [%rd6+296];
	xor.b32  	%r332, %r332, %r308;
$L__BB0_37:
	and.b32  	%r310, %r202, 32768;
	setp.eq.s32 	%p21, %r310, 0;
	@%p21 bra 	$L__BB0_39;
	ld.global.u32 	%r311, [%rd6+300];
	xor.b32  	%r336, %r336, %r311;
	ld.global.u32 	%r312, [%rd6+304];
	xor.b32  	%r335, %r335, %r312;
	ld.global.u32 	%r313, [%rd6+308];
	xor.b32  	%r334, %r334, %r313;
	ld.global.u32 	%r314, [%rd6+312];
	xor.b32  	%r333, %r333, %r314;
	ld.global.u32 	%r315, [%rd6+316];
	xor.b32  	%r332, %r332, %r315;
$L__BB0_39:
	add.s32 	%r331, %r331, 16;
	setp.ne.s32 	%p22, %r331, 32;
	@%p22 bra 	$L__BB0_7;
	mad.lo.s32 	%r316, %r325, -31, %r12;
	add.s32 	%r325, %r316, 1;
	setp.ne.s32 	%p23, %r325, 5;
	@%p23 bra 	$L__BB0_6;
	st.global.u32 	[%rd2+4], %r336;
	st.global.u32 	[%rd2+8], %r335;
	st.global.u32 	[%rd2+12], %r334;
	st.global.u32 	[%rd2+16], %r333;
	st.global.u32 	[%rd2+20], %r332;
	add.s32 	%r319, %r319, 1;
	setp.lt.u32 	%p24, %r319, %r3;
	@%p24 bra 	$L__BB0_5;
$L__BB0_42:
	shr.u64 	%rd7, %rd17, 2;
	add.s32 	%r318, %r318, 1;
	setp.gt.u64 	%p25, %rd17, 3;
	mov.u64 	%rd17, %rd7;
	@%p25 bra 	$L__BB0_3;
$L__BB0_43:
	mov.b32 	%r317, 0;
	st.global.v2.u32 	[%rd2+24], {%r317, %r317};
	st.global.u32 	[%rd2+32], %r317;
	mov.b64 	%rd16, 0;
	st.global.u64 	[%rd2+40], %rd16;
$L__BB0_44:
	ret;

}
	// .globl	_Z9make_randiP17curandStateXORWOWPf
.visible .entry _Z9make_randiP17curandStateXORWOWPf(
	.param .u32 _Z9make_randiP17curandStateXORWOWPf_param_0,
	.param .u64 .ptr .align 1 _Z9make_randiP17curandStateXORWOWPf_param_1,
	.param .u64 .ptr .align 1 _Z9make_randiP17curandStateXORWOWPf_param_2
)
{
	.reg .pred 	%p<6>;
	.reg .b32 	%r<37>;
	.reg .b32 	%f<35>;
	.reg .b64 	%rd<9>;

	ld.param.u32 	%r2, [_Z9make_randiP17curandStateXORWOWPf_param_0];
	ld.param.u64 	%rd2, [_Z9make_randiP17curandStateXORWOWPf_param_1];
	ld.param.u64 	%rd3, [_Z9make_randiP17curandStateXORWOWPf_param_2];
	mov.u32 	%r3, %ctaid.x;
	mov.u32 	%r4, %ntid.x;
	mov.u32 	%r5, %tid.x;
	mad.lo.s32 	%r1, %r3, %r4, %r5;
	setp.ge.u32 	%p1, %r1, %r2;
	@%p1 bra 	$L__BB1_5;
	cvta.to.global.u64 	%rd4, %rd2;
	mul.wide.u32 	%rd5, %r1, 48;
	add.s64 	%rd1, %rd4, %rd5;
	ld.global.u32 	%r6, [%rd1+24];
	setp.eq.s32 	%p2, %r6, 1;
	@%p2 bra 	$L__BB1_3;
	ld.global.v2.u32 	{%r7, %r8}, [%rd1];
	shr.u32 	%r9, %r8, 2;
	xor.b32  	%r10, %r9, %r8;
	ld.global.v2.u32 	{%r11, %r12}, [%rd1+8];
	ld.global.v2.u32 	{%r13, %r14}, [%rd1+16];
	shl.b32 	%r15, %r14, 4;
	shl.b32 	%r16, %r10, 1;
	xor.b32  	%r17, %r16, %r15;
	xor.b32  	%r18, %r17, %r10;
	xor.b32  	%r19, %r18, %r14;
	add.s32 	%r20, %r7, %r19;
	add.s32 	%r21, %r20, 362437;
	shr.u32 	%r22, %r11, 2;
	xor.b32  	%r23, %r22, %r11;
	st.global.v2.u32 	[%rd1+8], {%r13, %r14};
	shl.b32 	%r24, %r19, 4;
	shl.b32 	%r25, %r23, 1;
	xor.b32  	%r26, %r25, %r24;
	xor.b32  	%r27, %r26, %r23;
	xor.b32  	%r28, %r27, %r19;
	st.global.v2.u32 	[%rd1+16], {%r19, %r28};
	add.s32 	%r29, %r7, 724874;
	st.global.v2.u32 	[%rd1], {%r29, %r12};
	add.s32 	%r30, %r28, %r29;
	cvt.rn.f32.u32 	%f4, %r21;
	fma.rn.f32 	%f5, %f4, 0f2F800000, 0f2F000000;
	cvt.rn.f32.u32 	%f6, %r30;
	fma.rn.f32 	%f7, %f6, 0f30C90FDB, 0f30490FDB;
	setp.lt.f32 	%p3, %f5, 0f00800000;
	mul.f32 	%f8, %f5, 0f4B000000;
	selp.f32 	%f9, %f8, %f5, %p3;
	selp.f32 	%f10, 0fC1B80000, 0f00000000, %p3;
	mov.b32 	%r31, %f9;
	add.s32 	%r32, %r31, -1059760811;
	and.b32  	%r33, %r32, -8388608;
	sub.s32 	%r34, %r31, %r33;
	mov.b32 	%f11, %r34;
	cvt.rn.f32.s32 	%f12, %r33;
	fma.rn.f32 	%f13, %f12, 0f34000000, %f10;
	add.f32 	%f14, %f11, 0fBF800000;
	fma.rn.f32 	%f15, %f14, 0fBE055027, 0f3E1039F6;
	fma.rn.f32 	%f16, %f15, %f14, 0fBDF8CDCC;
	fma.rn.f32 	%f17, %f16, %f14, 0f3E0F2955;
	fma.rn.f32 	%f18, %f17, %f14, 0fBE2AD8B9;
	fma.rn.f32 	%f19, %f18, %f14, 0f3E4CED0B;
	fma.rn.f32 	%f20, %f19, %f14, 0fBE7FFF22;
	fma.rn.f32 	%f21, %f20, %f14, 0f3EAAAA78;
	fma.rn.f32 	%f22, %f21, %f14, 0fBF000000;
	mul.f32 	%f23, %f14, %f22;
	fma.rn.f32 	%f24, %f23, %f14, %f14;
	fma.rn.f32 	%f25, %f13, 0f3F317218, %f24;
	setp.gt.u32 	%p4, %r31, 2139095039;
	fma.rn.f32 	%f26, %f9, 0f7F800000, 0f7F800000;
	selp.f32 	%f27, %f26, %f25, %p4;
	setp.eq.f32 	%p5, %f9, 0f00000000;
	mul.f32 	%f28, %f27, 0fC0000000;
	selp.f32 	%f29, 0f7F800000, %f28, %p5;
	sqrt.rn.f32 	%f30, %f29;
	sin.approx.f32 	%f31, %f7;
	cos.approx.f32 	%f32, %f7;
	mul.f32 	%f34, %f30, %f31;
	mul.f32 	%f33, %f30, %f32;
	st.global.f32 	[%rd1+32], %f33;
	mov.b32 	%r35, 1;
	st.global.u32 	[%rd1+24], %r35;
	bra.uni 	$L__BB1_4;
$L__BB1_3:
	mov.b32 	%r36, 0;
	st.global.u32 	[%rd1+24], %r36;
	ld.global.f32 	%f34, [%rd1+32];
$L__BB1_4:
	cvta.to.global.u64 	%rd6, %rd3;
	mul.wide.u32 	%rd7, %r1, 4;
	add.s64 	%rd8, %rd6, %rd7;
	st.global.f32 	[%rd8], %f34;
$L__BB1_5:
	ret;

}


// ===== COMPILED SASS (sm_100) =====

	.target	sm_100

	.elftype	@"ET_EXEC"


//--------------------- .note.nv.tkinfo           --------------------------
	.section	.note.nv.tkinfo,"",@"SHT_NOTE"
	.sectionflags	@"SHF_NOTE_NV_TKINFO"
	.tkinfo
        /*0018*/ 	.word	0x00000002
        /*0030*/ 	.string	""
        /*0030*/ 	.string	"ptxas"
        /*0030*/ 	.string	"Cuda compilation tools, release 13.0, V13.0.88"
        /*0030*/ 	.string	"Build cuda_13.0.r13.0/compiler.36424714_0"
        /*0030*/ 	.string	"-arch sm_100 -m 64 "



//--------------------- .note.nv.cuinfo           --------------------------
	.section	.note.nv.cuinfo,"",@"SHT_NOTE"
	.sectionflags	@"SHF_NOTE_NV_CUINFO"
        /*0018*/ 	.short	0x0002
        /*001a*/ 	.short	0x0064
        /*001c*/ 	.short	0x0082
	.zero		2


//--------------------- .nv.info                  --------------------------
	.section	.nv.info,"",@"SHT_CUDA_INFO"
	.align	4


	//----- nvinfo : EIATTR_REGCOUNT
	.align		4
        /*0000*/ 	.byte	0x04, 0x2f
        /*0002*/ 	.short	(.L_10 - .L_9)
	.align		4
.L_9:
        /*0004*/ 	.word	index@(_Z10init_stuffiiP17curandStateXORWOW)
        /*0008*/ 	.word	0x0000001f


	//----- nvinfo : EIATTR_FRAME_SIZE
	.align		4
.L_10:
        /*000c*/ 	.byte	0x04, 0x11
        /*000e*/ 	.short	(.L_12 - .L_11)
	.align		4
.L_11:
        /*0010*/ 	.word	index@(_Z10init_stuffiiP17curandStateXORWOW)
        /*0014*/ 	.word	0x00000000


	//----- nvinfo : EIATTR_REGCOUNT
	.align		4
.L_12:
        /*0018*/ 	.byte	0x04, 0x2f
        /*001a*/ 	.short	(.L_14 - .L_13)
	.align		4
.L_13:
        /*001c*/ 	.word	index@(_Z9make_randiP17curandStateXORWOWPf)
        /*0020*/ 	.word	0x00000013


	//----- nvinfo : EIATTR_FRAME_SIZE
	.align		4
.L_14:
        /*0024*/ 	.byte	0x04, 0x11
        /*0026*/ 	.short	(.L_16 - .L_15)
	.align		4
.L_15:
        /*0028*/ 	.word	index@($__internal_0_$__cuda_sm20_sqrt_rn_f32_slowpath)
        /*002c*/ 	.word	0x00000000


	//----- nvinfo : EIATTR_FRAME_SIZE
	.align		4
.L_16:
        /*0030*/ 	.byte	0x04, 0x11
        /*0032*/ 	.short	(.L_18 - .L_17)
	.align		4
.L_17:
        /*0034*/ 	.word	index@(_Z9make_randiP17curandStateXORWOWPf)
        /*0038*/ 	.word	0x00000000


	//----- nvinfo : EIATTR_MIN_STACK_SIZE
	.align		4
.L_18:
        /*003c*/ 	.byte	0x04, 0x12
        /*003e*/ 	.short	(.L_20 - .L_19)
	.align		4
.L_19:
        /*0040*/ 	.word	index@(_Z9make_randiP17curandStateXORWOWPf)
        /*0044*/ 	.word	0x00000000


	//----- nvinfo : EIATTR_MIN_STACK_SIZE
	.align		4
.L_20:
        /*0048*/ 	.byte	0x04, 0x12
        /*004a*/ 	.short	(.L_22 - .L_21)
	.align		4
.L_21:
        /*004c*/ 	.word	index@(_Z10init_stuffiiP17curandStateXORWOW)
        /*0050*/ 	.word	0x00000000
.L_22:


//--------------------- .nv.compat                --------------------------
	.section	.nv.compat,"",@"SHT_CUDA_COMPAT_INFO"
	.align	4
        /*0000*/ 	.byte	0x02, 0x09, 0x00, 0x00, 0x02, 0x02, 0x01, 0x00, 0x02, 0x05, 0x05, 0x00, 0x03, 0x07, 0x01, 0x01
        /*0010*/ 	.byte	0x02, 0x03, 0x00, 0x00, 0x02, 0x06, 0x01, 0x00, 0x04, 0x0b, 0x08, 0x00, 0x01, 0x00, 0x00, 0x00
        /*0020*/ 	.byte	0x00, 0x00, 0x00, 0x00


//--------------------- .nv.info._Z9make_randiP17curandStateXORWOWPf --------------------------
	.section	.nv.info._Z9make_randiP17curandStateXORWOWPf,"",@"SHT_CUDA_INFO"
	.sectionflags	@""
	.align	4


	//----- nvinfo : EIATTR_CUDA_API_VERSION
	.align		4
        /*0000*/ 	.byte	0x04, 0x37
        /*0002*/ 	.short	(.L_24 - .L_23)
.L_23:
        /*0004*/ 	.word	0x00000082


	//----- nvinfo : EIATTR_KPARAM_INFO
	.align		4
.L_24:
        /*0008*/ 	.byte	0x04, 0x17
        /*000a*/ 	.short	(.L_26 - .L_25)
.L_25:
        /*000c*/ 	.word	0x00000000
        /*0010*/ 	.short	0x0002
        /*0012*/ 	.short	0x0010
        /*0014*/ 	.byte	0x00, 0xf5, 0x21, 0x00


	//----- nvinfo : EIATTR_KPARAM_INFO
	.align		4
.L_26:
        /*0018*/ 	.byte	0x04, 0x17
        /*001a*/ 	.short	(.L_28 - .L_27)
.L_27:
        /*001c*/ 	.word	0x00000000
        /*0020*/ 	.short	0x0001
        /*0022*/ 	.short	0x0008
        /*0024*/ 	.byte	0x00, 0xf5, 0x21, 0x00


	//----- nvinfo : EIATTR_KPARAM_INFO
	.align		4
.L_28:
        /*0028*/ 	.byte	0x04, 0x17
        /*002a*/ 	.short	(.L_30 - .L_29)
.L_29:
        /*002c*/ 	.word	0x00000000
        /*0030*/ 	.short	0x0000
        /*0032*/ 	.short	0x0000
        /*0034*/ 	.byte	0x00, 0xf0, 0x11, 0x00


	//----- nvinfo : EIATTR_SPARSE_MMA_MASK
	.align		4
.L_30:
        /*0038*/ 	.byte	0x03, 0x50
        /*003a*/ 	.short	0x0000


	//----- nvinfo : EIATTR_MAXREG_COUNT
	.align		4
        /*003c*/ 	.byte	0x03, 0x1b
        /*003e*/ 	.short	0x00ff


	//----- nvinfo : EIATTR_MERCURY_ISA_VERSION
	.align		4
        /*0040*/ 	.byte	0x03, 0x5f
        /*0042*/ 	.short	0x0101


	//----- nvinfo : EIATTR_VRC_CTA_INIT_COUNT
	.align		4
        /*0044*/ 	.byte	0x02, 0x4a
	.zero		1
	.zero		1


	//----- nvinfo : EIATTR_EXIT_INSTR_OFFSETS
	.align		4
        /*0048*/ 	.byte	0x04, 0x1c
        /*004a*/ 	.short	(.L_32 - .L_31)


	//   ....[0]....
.L_31:
        /*004c*/ 	.word	0x00000070


	//   ....[1]....
        /*0050*/ 	.word	0x00000620


	//----- nvinfo : EIATTR_CRS_STACK_SIZE
	.align		4
.L_32:
        /*0054*/ 	.byte	0x04, 0x1e
        /*0056*/ 	.short	(.L_34 - .L_33)
.L_33:
        /*0058*/ 	.word	0x00000000


	//----- nvinfo : EIATTR_CBANK_PARAM_SIZE
	.align		4
.L_34:
        /*005c*/ 	.byte	0x03, 0x19
        /*005e*/ 	.short	0x0018


	//----- nvinfo : EIATTR_PARAM_CBANK
	.align		4
        /*0060*/ 	.byte	0x04, 0x0a
        /*0062*/ 	.short	(.L_36 - .L_35)
	.align		4
.L_35:
        /*0064*/ 	.word	index@(.nv.constant0._Z9make_randiP17curandStateXORWOWPf)
        /*0068*/ 	.short	0x0380
        /*006a*/ 	.short	0x0018


	//----- nvinfo : EIATTR_SW_WAR
	.align		4
.L_36:
        /*006c*/ 	.byte	0x04, 0x36
        /*006e*/ 	.short	(.L_38 - .L_37)
.L_37:
        /*0070*/ 	.word	0x00000008
.L_38:


//--------------------- .nv.info._Z10init_stuffiiP17curandStateXORWOW --------------------------
	.section	.nv.info._Z10init_stuffiiP17curandStateXORWOW,"",@"SHT_CUDA_INFO"
	.sectionflags	@""
	.align	4


	//----- nvinfo : EIATTR_CUDA_API_VERSION
	.align		4
        /*0000*/ 	.byte	0x04, 0x37
        /*0002*/ 	.short	(.L_40 - .L_39)
.L_39:
        /*0004*/ 	.word	0x00000082


	//----- nvinfo : EIATTR_KPARAM_INFO
	.align		4
.L_40:
        /*0008*/ 	.byte	0x04, 0x17
        /*000a*/ 	.short	(.L_42 - .L_41)
.L_41:
        /*000c*/ 	.word	0x00000000
        /*0010*/ 	.short	0x0002
        /*0012*/ 	.short	0x0008
        /*0014*/ 	.byte	0x00, 0xf5, 0x21, 0x00


	//----- nvinfo : EIATTR_KPARAM_INFO
	.align		4
.L_42:
        /*0018*/ 	.byte	0x04, 0x17
        /*001a*/ 	.short	(.L_44 - .L_43)
.L_43:
        /*001c*/ 	.word	0x00000000
        /*0020*/ 	.short	0x0001
        /*0022*/ 	.short	0x0004
        /*0024*/ 	.byte	0x00, 0xf0, 0x11, 0x00


	//----- nvinfo : EIATTR_KPARAM_INFO
	.align		4
.L_44:
        /*0028*/ 	.byte	0x04, 0x17
        /*002a*/ 	.short	(.L_46 - .L_45)
.L_45:
        /*002c*/ 	.word	0x00000000
        /*0030*/ 	.short	0x0000
        /*0032*/ 	.short	0x0000
        /*0034*/ 	.byte	0x00, 0xf0, 0x11, 0x00


	//----- nvinfo : EIATTR_SPARSE_MMA_MASK
	.align		4
.L_46:
        /*0038*/ 	.byte	0x03, 0x50
        /*003a*/ 	.short	0x0000


	//----- nvinfo : EIATTR_MAXREG_COUNT
	.align		4
        /*003c*/ 	.byte	0x03, 0x1b
        /*003e*/ 	.short	0x00ff


	//----- nvinfo : EIATTR_MERCURY_ISA_VERSION
	.align		4
        /*0040*/ 	.byte	0x03, 0x5f
        /*0042*/ 	.short	0x0101


	//----- nvinfo : EIATTR_VRC_CTA_INIT_COUNT
	.align		4
        /*0044*/ 	.byte	0x02, 0x4a
	.zero		1
	.zero		1


	//----- nvinfo : EIATTR_EXIT_INSTR_OFFSETS
	.align		4
        /*0048*/ 	.byte	0x04, 0x1c
        /*004a*/ 	.short	(.L_48 - .L_47)


	//   ....[0]....
.L_47:
        /*004c*/ 	.word	0x00000070


	//   ....[1]....
        /*0050*/ 	.word	0x00000f00


	//----- nvinfo : EIATTR_CRS_STACK_SIZE
	.align		4
.L_48:
        /*0054*/ 	.byte	0x04, 0x1e
        /*0056*/ 	.short	(.L_50 - .L_49)
.L_49:
        /*0058*/ 	.word	0x00000000


	//----- nvinfo : EIATTR_CBANK_PARAM_SIZE
	.align		4
.L_50:
        /*005c*/ 	.byte	0x03, 0x19
        /*005e*/ 	.short	0x0010


	//----- nvinfo : EIATTR_PARAM_CBANK
	.align		4
        /*0060*/ 	.byte	0x04, 0x0a
        /*0062*/ 	.short	(.L_52 - .L_51)
	.align		4
.L_51:
        /*0064*/ 	.word	index@(.nv.constant0._Z10init_stuffiiP17curandStateXORWOW)
        /*0068*/ 	.short	0x0380
        /*006a*/ 	.short	0x0010


	//----- nvinfo : EIATTR_SW_WAR
	.align		4
.L_52:
        /*006c*/ 	.byte	0x04, 0x36
        /*006e*/ 	.short	(.L_54 - .L_53)
.L_53:
        /*0070*/ 	.word	0x00000008
.L_54:


//--------------------- .nv.callgraph             --------------------------
	.section	.nv.callgraph,"",@"SHT_CUDA_CALLGRAPH"
	.align	4
	.sectionentsize	8
	.align		4
        /*0000*/ 	.word	0x00000000
	.align		4
        /*0004*/ 	.word	0xffffffff
	.align		4
        /*0008*/ 	.word	0x00000000
	.align		4
        /*000c*/ 	.word	0xfffffffe
	.align		4
        /*0010*/ 	.word	0x00000000
	.align		4
        /*0014*/ 	.word	0xfffffffd
	.align		4
        /*0018*/ 	.word	0x00000000
	.align		4
        /*001c*/ 	.word	0xfffffffc


//--------------------- .nv.constant4             --------------------------
	.section	.nv.constant4,"a",@progbits
	.align	8
	.align		8
.nv.constant4:
        /*0000*/ 	.dword	precalc_xorwow_matrix
	.align		8
        /*0008*/ 	.dword	precalc_xorwow_offset_matrix
	.align		8
        /*0010*/ 	.dword	mrg32k3aM1
	.align		8
        /*0018*/ 	.dword	mrg32k3aM2
	.align		8
        /*0020*/ 	.dword	mrg32k3aM1SubSeq
	.align		8
        /*0028*/ 	.dword	mrg32k3aM2SubSeq
	.align		8
        /*0030*/ 	.dword	mrg32k3aM1Seq
	.align		8
        /*0038*/ 	.dword	mrg32k3aM2Seq


//--------------------- .nv.constant3             --------------------------
	.section	.nv.constant3,"a",@progbits
	.align	8
.nv.constant3:
	.type		__cr_lgamma_table,@object
	.size		__cr_lgamma_table,(.L_8 - __cr_lgamma_table)
__cr_lgamma_table:
        /*0000*/ 	.byte	0x00, 0x00, 0x00, 0x00, 0x00, 0x00, 0x00, 0x00, 0x00, 0x00, 0x00, 0x00, 0x00, 0x00, 0x00, 0x00
        /*0010*/ 	.byte	0xef, 0x39, 0xfa, 0xfe, 0x42, 0x2e, 0xe6, 0x3f, 0x02, 0x20, 0x2a, 0xfa, 0x0b, 0xab, 0xfc, 0x3f
        /*0020*/ 	.byte	0xf9, 0x2c, 0x92, 0x7c, 0xa7, 0x6c, 0x09, 0x40, 0xc9, 0x79, 0x44, 0x3c, 0x64, 0x26, 0x13, 0x40
        /*0030*/ 	.byte	0xca, 0x01, 0xcf, 0x3a, 0x27, 0x51, 0x1a, 0x40, 0x30, 0xcc, 0x2d, 0xf3, 0xe1, 0x0c, 0x21, 0x40
        /*0040*/ 	.byte	0x0d, 0xb7, 0xfc, 0x82, 0x8e, 0x35, 0x25, 0x40
.L_8:


//--------------------- .text._Z9make_randiP17curandStateXORWOWPf --------------------------
	.section	.text._Z9make_randiP17curandStateXORWOWPf,"ax",@progbits
	.align	128
        .global         _Z9make_randiP17curandStateXORWOWPf
        .type           _Z9make_randiP17curandStateXORWOWPf,@function
        .size           _Z9make_randiP17curandStateXORWOWPf,(.L_x_17 - _Z9make_randiP17curandStateXORWOWPf)
        .other          _Z9make_randiP17curandStateXORWOWPf,@"STO_CUDA_ENTRY STV_DEFAULT"
_Z9make_randiP17curandStateXORWOWPf:
.text._Z9make_randiP17curandStateXORWOWPf:
[----:B------:R-:W-:Y:S01]  /*0000*/  LDC R1, c[0x0][0x37c] ;  /* 0x0000df00ff017b82 */ /* 0x000fe20000000800 */
[----:B------:R-:W0:Y:S07]  /*0010*/  S2R R3, SR_TID.X ;  /* 0x0000000000037919 */ /* 0x000e2e0000002100 */
[----:B------:R-:W0:Y:S01]  /*0020*/  S2UR UR4, SR_CTAID.X ;  /* 0x00000000000479c3 */ /* 0x000e220000002500 */
[----:B------:R-:W1:Y:S07]  /*0030*/  LDCU UR5, c[0x0][0x380] ;  /* 0x00007000ff0577ac */ /* 0x000e6e0008000800 */
[----:B------:R-:W0:Y:S02]  /*0040*/  LDC R10, c[0x0][0x360] ;  /* 0x0000d800ff0a7b82 */ /* 0x000e240000000800 */
[----:B0-----:R-:W-:-:S05]  /*0050*/  IMAD R10, R10, UR4, R3 ;  /* 0x000000040a0a7c24 */ /* 0x001fca000f8e0203 */
[----:B-1----:R-:W-:-:S13]  /*0060*/  ISETP.GE.U32.AND P0, PT, R10, UR5, PT ;  /* 0x000000050a007c0c */ /* 0x002fda000bf06070 */
[----:B------:R-:W-:Y:S05]  /*0070*/  @P0 EXIT ;  /* 0x000000000000094d */ /* 0x000fea0003800000 */
[----:B------:R-:W0:Y:S01]  /*0080*/  LDC.64 R2, c[0x0][0x388] ;  /* 0x0000e200ff027b82 */ /* 0x000e220000000a00 */
[----:B------:R-:W1:Y:S01]  /*0090*/  LDCU.64 UR4, c[0x0][0x358] ;  /* 0x00006b00ff0477ac */ /* 0x000e620008000a00 */
[----:B0-----:R-:W-:-:S05]  /*00a0*/  IMAD.WIDE.U32 R2, R10, 0x30, R2 ;  /* 0x000000300a027825 */ /* 0x001fca00078e0002 */
[----:B-1----:R-:W2:Y:S01]  /*00b0*/  LDG.E R0, desc[UR4][R2.64+0x18] ;  /* 0x0000180402007981 */ /* 0x002ea2000c1e1900 */
[----:B------:R-:W-:Y:S01]  /*00c0*/  BSSY.RECONVERGENT B0, `(.L_x_0) ;  /* 0x0000052000007945 */ /* 0x000fe20003800200 */
[----:B--2---:R-:W-:-:S13]  /*00d0*/  ISETP.NE.AND P0, PT, R0, 0x1, PT ;  /* 0x000000010000780c */ /* 0x004fda0003f05270 */
[----:B------:R-:W-:Y:S05]  /*00e0*/  @!P0 BRA `(.L_x_1) ;  /* 0x0000000400348947 */ /* 0x000fea0003800000 */
[----:B------:R-:W2:Y:S04]  /*00f0*/  LDG.E.64 R4, desc[UR4][R2.64] ;  /* 0x0000000402047981 */ /* 0x000ea8000c1e1b00 */
[----:B------:R-:W3:Y:S04]  /*0100*/  LDG.E.64 R6, desc[UR4][R2.64+0x10] ;  /* 0x0000100402067981 */ /* 0x000ee8000c1e1b00 */
[----:B------:R-:W4:Y:S01]  /*0110*/  LDG.E.64 R8, desc[UR4][R2.64+0x8] ;  /* 0x0000080402087981 */ /* 0x000f22000c1e1b00 */
[----:B------:R-:W-:Y:S01]  /*0120*/  MOV R14, 0x3e055027 ;  /* 0x3e055027000e7802 */ /* 0x000fe20000000f00 */
[----:B------:R-:W-:Y:S01]  /*0130*/  BSSY.RECONVERGENT B1, `(.L_x_2) ;  /* 0x000003f000017945 */ /* 0x000fe20003800200 */
[----:B--2---:R-:W-:-:S04]  /*0140*/  SHF.R.U32.HI R0, RZ, 0x2, R5 ;  /* 0x00000002ff007819 */ /* 0x004fc80000011605 */
[----:B------:R-:W-:Y:S01]  /*0150*/  LOP3.LUT R0, R0, R5, RZ, 0x3c, !PT ;  /* 0x0000000500007212 */ /* 0x000fe200078e3cff */
[----:B---3--:R0:W-:Y:S01]  /*0160*/  STG.E.64 desc[UR4][R2.64+0x8], R6 ;  /* 0x0000080602007986 */ /* 0x0081e2000c101b04 */
[----:B------:R-:W-:Y:S02]  /*0170*/  SHF.L.U32 R5, R7, 0x4, RZ ;  /* 0x0000000407057819 */ /* 0x000fe400000006ff */
[----:B------:R-:W-:-:S04]  /*0180*/  SHF.L.U32 R11, R0, 0x1, RZ ;  /* 0x00000001000b7819 */ /* 0x000fc800000006ff */
[----:B------:R-:W-:Y:S01]  /*0190*/  LOP3.LUT R12, R0, R11, R5, 0x96, !PT ;  /* 0x0000000b000c7212 */ /* 0x000fe200078e9605 */
[----:B------:R-:W-:-:S03]  /*01a0*/  HFMA2 R5, -RZ, RZ, 0.1171875, 0 ;  /* 0x2f800000ff057431 */ /* 0x000fc600000001ff */
[----:B------:R-:W-:-:S04]  /*01b0*/  LOP3.LUT R12, R12, R7, RZ, 0x3c, !PT ;  /* 0x000000070c0c7212 */ /* 0x000fc800078e3cff */
[----:B------:R-:W-:-:S04]  /*01c0*/  IADD3 R0, PT, PT, R4, 0x587c5, R12 ;  /* 0x000587c504007810 */ /* 0x000fc80007ffe00c */
[----:B------:R-:W-:-:S05]  /*01d0*/  I2FP.F32.U32 R0, R0 ;  /* 0x0000000000007245 */ /* 0x000fca0000201000 */
[----:B------:R-:W-:-:S05]  /*01e0*/  FFMA R0, R0, R5, 1.1641532182693481445e-10 ;  /* 0x2f00000000007423 */ /* 0x000fca0000000005 */
[----:B------:R-:W-:-:S04]  /*01f0*/  FSETP.GEU.AND P0, PT, R0, 1.175494350822287508e-38, PT ;  /* 0x008000000000780b */ /* 0x000fc80003f0e000 */
[----:B------:R-:W-:-:S09]  /*0200*/  FSEL R11, RZ, -23, P0 ;  /* 0xc1b80000ff0b7808 */ /* 0x000fd20000000000 */
[----:B------:R-:W-:-:S04]  /*0210*/  @!P0 FMUL R0, R0, 8388608 ;  /* 0x4b00000000008820 */ /* 0x000fc80000400000 */
[C---:B------:R-:W-:Y:S01]  /*0220*/  VIADD R5, R0.reuse, 0xc0d55555 ;  /* 0xc0d5555500057836 */ /* 0x040fe20000000000 */
[----:B------:R-:W-:-:S04]  /*0230*/  ISETP.GT.U32.AND P0, PT, R0, 0x7f7fffff, PT ;  /* 0x7f7fffff0000780c */ /* 0x000fc80003f04070 */
[----:B------:R-:W-:-:S04]  /*0240*/  LOP3.LUT R13, R5, 0xff800000, RZ, 0xc0, !PT ;  /* 0xff800000050d7812 */ /* 0x000fc800078ec0ff */
[----:B------:R-:W-:-:S05]  /*0250*/  IADD3 R5, PT, PT, R0, -R13, RZ ;  /* 0x8000000d00057210 */ /* 0x000fca0007ffe0ff */
[----:B------:R-:W-:Y:S01]  /*0260*/  FADD R15, R5, -1 ;  /* 0xbf800000050f7421 */ /* 0x000fe20000000000 */
[----:B----4-:R-:W-:-:S03]  /*0270*/  SHF.R.U32.HI R5, RZ, 0x2, R8 ;  /* 0x00000002ff057819 */ /* 0x010fc60000011608 */
[----:B------:R-:W-:Y:S01]  /*0280*/  FFMA R14, R15, -R14, 0.14084610342979431152 ;  /* 0x3e1039f60f0e7423 */ /* 0x000fe2000000080e */
[----:B------:R-:W-:Y:S02]  /*0290*/  LOP3.LUT R5, R5, R8, RZ, 0x3c, !PT ;  /* 0x0000000805057212 */ /* 0x000fe400078e3cff */
[----:B------:R-:W-:Y:S01]  /*02a0*/  SHF.L.U32 R8, R12, 0x4, RZ ;  /* 0x000000040c087819 */ /* 0x000fe200000006ff */
[----:B------:R-:W-:-:S04]  /*02b0*/  FFMA R14, R15, R14, -0.12148627638816833496 ;  /* 0xbdf8cdcc0f0e7423 */ /* 0x000fc8000000000e */
[----:B------:R-:W-:-:S04]  /*02c0*/  FFMA R14, R15, R14, 0.13980610668659210205 ;  /* 0x3e0f29550f0e7423 */ /* 0x000fc8000000000e */
[----:B------:R-:W-:-:S04]  /*02d0*/  FFMA R14, R15, R14, -0.16684235632419586182 ;  /* 0xbe2ad8b90f0e7423 */ /* 0x000fc8000000000e */
[----:B------:R-:W-:-:S04]  /*02e0*/  FFMA R14, R15, R14, 0.20012299716472625732 ;  /* 0x3e4ced0b0f0e7423 */ /* 0x000fc8000000000e */
[----:B------:R-:W-:-:S04]  /*02f0*/  FFMA R14, R15, R14, -0.24999669194221496582 ;  /* 0xbe7fff220f0e7423 */ /* 0x000fc8000000000e */
[----:B------:R-:W-:-:S04]  /*0300*/  FFMA R14, R15, R14, 0.33333182334899902344 ;  /* 0x3eaaaa780f0e7423 */ /* 0x000fc8000000000e */
[C---:B------:R-:W-:Y:S01]  /*0310*/  FFMA R16, R15.reuse, R14, -0.5 ;  /* 0xbf0000000f107423 */ /* 0x040fe2000000000e */
[----:B------:R-:W-:Y:S02]  /*0320*/  I2FP.F32.S32 R14, R13 ;  /* 0x0000000d000e7245 */ /* 0x000fe40000201400 */
[----:B------:R-:W-:Y:S01]  /*0330*/  MOV R13, 0x7f800000 ;  /* 0x7f800000000d7802 */ /* 0x000fe20000000f00 */
[----:B------:R-:W-:Y:S02]  /*0340*/  FMUL R16, R15, R16 ;  /* 0x000000100f107220 */ /* 0x000fe40000400000 */
[----:B------:R-:W-:Y:S01]  /*0350*/  FFMA R14, R14, 1.1920928955078125e-07, R11 ;  /* 0x340000000e0e7823 */ /* 0x000fe2000000000b */
[----:B------:R-:W-:Y:S02]  /*0360*/  IMAD.SHL.U32 R11, R5, 0x2, RZ ;  /* 0x00000002050b7824 */ /* 0x000fe400078e00ff */
[----:B------:R-:W-:-:S04]  /*0370*/  FFMA R15, R15, R16, R15 ;  /* 0x000000100f0f7223 */ /* 0x000fc8000000000f */
[----:B------:R-:W-:Y:S01]  /*0380*/  FFMA R14, R14, 0.69314718246459960938, R15 ;  /* 0x3f3172180e0e7823 */ /* 0x000fe2000000000f */
[----:B------:R-:W-:Y:S01]  /*0390*/  @P0 FFMA R14, R0, R13, +INF ;  /* 0x7f800000000e0423 */ /* 0x000fe2000000000d */
[----:B------:R-:W-:Y:S01]  /*03a0*/  LOP3.LUT R11, R5, R11, R8, 0x96, !PT ;  /* 0x0000000b050b7212 */ /* 0x000fe200078e9608 */
[----:B------:R-:W-:Y:S01]  /*03b0*/  VIADD R8, R4, 0xb0f8a ;  /* 0x000b0f8a04087836 */ /* 0x000fe20000000000 */
[----:B------:R-:W-:Y:S01]  /*03c0*/  FSETP.NEU.AND P0, PT, R0, RZ, PT ;  /* 0x000000ff0000720b */ /* 0x000fe20003f0d000 */
[----:B------:R-:W-:Y:S01]  /*03d0*/  FMUL R14, R14, -2 ;  /* 0xc00000000e0e7820 */ /* 0x000fe20000400000 */
[----:B------:R-:W-:Y:S01]  /*03e0*/  LOP3.LUT R13, R11, R12, RZ, 0x3c, !PT ;  /* 0x0000000c0b0d7212 */ /* 0x000fe200078e3cff */
[----:B------:R-:W-:Y:S01]  /*03f0*/  IMAD.MOV.U32 R11, RZ, RZ, 0x30c90fdb ;  /* 0x30c90fdbff0b7424 */ /* 0x000fe200078e00ff */
[----:B------:R0:W-:Y:S02]  /*0400*/  STG.E.64 desc[UR4][R2.64], R8 ;  /* 0x0000000802007986 */ /* 0x0001e4000c101b04 */
[----:B------:R-:W-:-:S02]  /*0410*/  FSEL R14, R14, +INF , P0 ;  /* 0x7f8000000e0e7808 */ /* 0x000fc40000000000 */
[----:B------:R0:W-:Y:S01]  /*0420*/  STG.E.64 desc[UR4][R2.64+0x10], R12 ;  /* 0x0000100c02007986 */ /* 0x0001e2000c101b04 */
[----:B------:R-:W-:Y:S01]  /*0430*/  IADD3 R0, PT, PT, R13, R8, RZ ;  /* 0x000000080d007210 */ /* 0x000fe20007ffe0ff */
[----:B------:R0:W1:Y:S01]  /*0440*/  MUFU.RSQ R5, R14 ;  /* 0x0000000e00057308 */ /* 0x0000620000001400 */
[----:B------:R-:W-:Y:S02]  /*0450*/  IADD3 R4, PT, PT, R14, -0xd000000, RZ ;  /* 0xf30000000e047810 */ /* 0x000fe40007ffe0ff */
[----:B------:R-:W-:Y:S02]  /*0460*/  I2FP.F32.U32 R0, R0 ;  /* 0x0000000000007245 */ /* 0x000fe40000201000 */
[----:B------:R-:W-:-:S03]  /*0470*/  ISETP.GT.U32.AND P0, PT, R4, 0x727fffff, PT ;  /* 0x727fffff0400780c */ /* 0x000fc60003f04070 */
[----:B------:R-:W-:-:S10]  /*0480*/  FFMA R11, R0, R11, 7.314590599882819788e-10 ;  /* 0x30490fdb000b7423 */ /* 0x000fd4000000000b */
[----:B01----:R-:W-:Y:S05]  /*0490*/  @!P0 BRA `(.L_x_3) ;  /* 0x0000000000108947 */ /* 0x003fea0003800000 */
[----:B------:R-:W-:-:S07]  /*04a0*/  MOV R8, 0x4c0 ;  /* 0x000004c000087802 */ /* 0x000fce0000000f00 */
[----:B------:R-:W-:Y:S05]  /*04b0*/  CALL.REL.NOINC `($__internal_0_$__cuda_sm20_sqrt_rn_f32_slowpath) ;  /* 0x00000000005c7944 */ /* 0x000fea0003c00000 */
[----:B------:R-:W-:Y:S01]  /*04c0*/  MOV R0, R14 ;  /* 0x0000000e00007202 */ /* 0x000fe20000000f00 */
[----:B------:R-:W-:Y:S06]  /*04d0*/  BRA `(.L_x_4) ;  /* 0x0000000000107947 */ /* 0x000fec0003800000 */
.L_x_3:
[----:B------:R-:W-:Y:S01]  /*04e0*/  FMUL.FTZ R7, R14, R5 ;  /* 0x000000050e077220 */ /* 0x000fe20000410000 */
[----:B------:R-:W-:-:S03]  /*04f0*/  FMUL.FTZ R5, R5, 0.5 ;  /* 0x3f00000005057820 */ /* 0x000fc60000410000 */
[----:B------:R-:W-:-:S04]  /*0500*/  FFMA R0, -R7, R7, R14 ;  /* 0x0000000707007223 */ /* 0x000fc8000000010e */
[----:B------:R-:W-:-:S07]  /*0510*/  FFMA R0, R0, R5, R7 ;  /* 0x0000000500007223 */ /* 0x000fce0000000007 */
.L_x_4:
[----:B------:R-:W-:Y:S05]  /*0520*/  BSYNC.RECONVERGENT B1 ;  /* 0x0000000000017941 */ /* 0x000fea0003800200 */
.L_x_2:
[----:B------:R-:W-:Y:S01]  /*0530*/  FMUL.RZ R11, R11, 0.15915493667125701904 ;  /* 0x3e22f9830b0b7820 */ /* 0x000fe2000040c000 */
[----:B------:R-:W-:-:S03]  /*0540*/  HFMA2 R9, -RZ, RZ, 0, 5.9604644775390625e-08 ;  /* 0x00000001ff097431 */ /* 0x000fc600000001ff */
[----:B------:R-:W0:Y:S02]  /*0550*/  MUFU.COS R5, R11 ;  /* 0x0000000b00057308 */ /* 0x000e240000000000 */
[----:B------:R1:W-:Y:S01]  /*0560*/  STG.E desc[UR4][R2.64+0x18], R9 ;  /* 0x0000180902007986 */ /* 0x0003e2000c101904 */
[----:B0-----:R-:W-:-:S05]  /*0570*/  FMUL R7, R5, R0 ;  /* 0x0000000005077220 */ /* 0x001fca0000400000 */
[----:B------:R-:W0:Y:S01]  /*0580*/  MUFU.SIN R5, R11 ;  /* 0x0000000b00057308 */ /* 0x000e220000000400 */
[----:B------:R1:W-:Y:S01]  /*0590*/  STG.E desc[UR4][R2.64+0x20], R7 ;  /* 0x0000200702007986 */ /* 0x0003e2000c101904 */
[----:B0-----:R-:W-:Y:S01]  /*05a0*/  FMUL R5, R5, R0 ;  /* 0x0000000005057220 */ /* 0x001fe20000400000 */
[----:B-1----:R-:W-:Y:S06]  /*05b0*/  BRA `(.L_x_5) ;  /* 0x0000000000087947 */ /* 0x002fec0003800000 */
.L_x_1:
[----:B------:R0:W5:Y:S04]  /*05c0*/  LDG.E R5, desc[UR4][R2.64+0x20] ;  /* 0x0000200402057981 */ /* 0x000168000c1e1900 */
[----:B------:R0:W-:Y:S02]  /*05d0*/  STG.E desc[UR4][R2.64+0x18], RZ ;  /* 0x000018ff02007986 */ /* 0x0001e4000c101904 */
.L_x_5:
[----:B------:R-:W-:Y:S05]  /*05e0*/  BSYNC.RECONVERGENT B0 ;  /* 0x0000000000007941 */ /* 0x000fea0003800200 */
.L_x_0:
[----:B0-----:R-:W0:Y:S02]  /*05f0*/  LDC.64 R2, c[0x0][0x390] ;  /* 0x0000e400ff027b82 */ /* 0x001e240000000a00 */
[----:B0-----:R-:W-:-:S05]  /*0600*/  IMAD.WIDE.U32 R10, R10, 0x4, R2 ;  /* 0x000000040a0a7825 */ /* 0x001fca00078e0002 */
[----:B-----5:R-:W-:Y:S01]  /*0610*/  STG.E desc[UR4][R10.64], R5 ;  /* 0x000000050a007986 */ /* 0x020fe2000c101904 */
[----:B------:R-:W-:Y:S05]  /*0620*/  EXIT ;  /* 0x000000000000794d */ /* 0x000fea0003800000 */
        .weak           $__internal_0_$__cuda_sm20_sqrt_rn_f32_slowpath
        .type           $__internal_0_$__cuda_sm20_sqrt_rn_f32_slowpath,@function
        .size           $__internal_0_$__cuda_sm20_sqrt_rn_f32_slowpath,(.L_x_17 - $__internal_0_$__cuda_sm20_sqrt_rn_f32_slowpath)
$__internal_0_$__cuda_sm20_sqrt_rn_f32_slowpath:
[----:B------:R-:W-:-:S13]  /*0630*/  LOP3.LUT P0, RZ, R14, 0x7fffffff, RZ, 0xc0, !PT ;  /* 0x7fffffff0eff7812 */ /* 0x000fda000780c0ff */
[----:B------:R-:W-:Y:S05]  /*0640*/  @!P0 BRA `(.L_x_6) ;  /* 0x0000000000448947 */ /* 0x000fea0003800000 */
[----:B------:R-:W-:Y:S02]  /*0650*/  FSETP.GEU.FTZ.AND P0, PT, R14, RZ, PT ;  /* 0x000000ff0e00720b */ /* 0x000fe40003f1e000 */
[----:B------:R-:W-:-:S11]  /*0660*/  MOV R0, R14 ;  /* 0x0000000e00007202 */ /* 0x000fd60000000f00 */
[----:B------:R-:W-:Y:S01]  /*0670*/  @!P0 IMAD.MOV.U32 R14, RZ, RZ, 0x7fffffff ;  /* 0x7fffffffff0e8424 */ /* 0x000fe200078e00ff */
[----:B------:R-:W-:Y:S06]  /*0680*/  @!P0 BRA `(.L_x_6) ;  /* 0x0000000000348947 */ /* 0x000fec0003800000 */
[----:B------:R-:W-:-:S13]  /*0690*/  FSETP.GTU.FTZ.AND P0, PT, |R0|, +INF , PT ;  /* 0x7f8000000000780b */ /* 0x000fda0003f1c200 */
[----:B------:R-:W-:Y:S01]  /*06a0*/  @P0 FADD.FTZ R14, R0, 1 ;  /* 0x3f800000000e0421 */ /* 0x000fe20000010000 */
[----:B------:R-:W-:Y:S06]  /*06b0*/  @P0 BRA `(.L_x_6) ;  /* 0x0000000000280947 */ /* 0x000fec0003800000 */
[----:B------:R-:W-:-:S13]  /*06c0*/  FSETP.NEU.FTZ.AND P0, PT, |R0|, +INF , PT ;  /* 0x7f8000000000780b */ /* 0x000fda0003f1d200 */
[----:B------:R-:W-:Y:S01]  /*06d0*/  @P0 FFMA R4, R0, 1.84467440737095516160e+19, RZ ;  /* 0x5f80000000040823 */ /* 0x000fe200000000ff */
[----:B------:R-:W-:-:S03]  /*06e0*/  @!P0 MOV R14, R0 ;  /* 0x00000000000e8202 */ /* 0x000fc60000000f00 */
[----:B------:R-:W0:Y:S02]  /*06f0*/  @P0 MUFU.RSQ R5, R4 ;  /* 0x0000000400050308 */ /* 0x000e240000001400 */
[----:B0-----:R-:W-:Y:S01]  /*0700*/  @P0 FMUL.FTZ R7, R4, R5 ;  /* 0x0000000504070220 */ /* 0x001fe20000410000 */
[----:B------:R-:W-:-:S03]  /*0710*/  @P0 FMUL.FTZ R5, R5, 0.5 ;  /* 0x3f00000005050820 */ /* 0x000fc60000410000 */
[----:B------:R-:W-:-:S04]  /*0720*/  @P0 FADD.FTZ R6, -R7, -RZ ;  /* 0x800000ff07060221 */ /* 0x000fc80000010100 */
[----:B------:R-:W-:-:S04]  /*0730*/  @P0 FFMA R6, R7, R6, R4 ;  /* 0x0000000607060223 */ /* 0x000fc80000000004 */
[----:B------:R-:W-:-:S04]  /*0740*/  @P0 FFMA R5, R6, R5, R7 ;  /* 0x0000000506050223 */ /* 0x000fc80000000007 */
[----:B------:R-:W-:-:S07]  /*0750*/  @P0 FMUL.FTZ R14, R5, 2.3283064365386962891e-10 ;  /* 0x2f800000050e0820 */ /* 0x000fce0000410000 */
.L_x_6:
[----:B------:R-:W-:Y:S01]  /*0760*/  HFMA2 R5, -RZ, RZ, 0, 0 ;  /* 0x00000000ff057431 */ /* 0x000fe200000001ff */
[----:B------:R-:W-:-:S04]  /*0770*/  MOV R4, R8 ;  /* 0x0000000800047202 */ /* 0x000fc80000000f00 */
[----:B------:R-:W-:Y:S05]  /*0780*/  RET.REL.NODEC R4 `(_Z9make_randiP17curandStateXORWOWPf) ;  /* 0xfffffff8041c7950 */ /* 0x000fea0003c3ffff */
.L_x_7:
[----:B------:R-:W-:-:S00]  /*0790*/  BRA `(.L_x_7) ;  /* 0xfffffffc00fc7947 */ /* 0x000fc0000383ffff */
[----:B------:R-:W-:-:S00]  /*07a0*/  NOP ;  /* 0x0000000000007918 */ /* 0x000fc00000000000 */
        /* <DEDUP_REMOVED lines=13> */
.L_x_17:


//--------------------- .text._Z10init_stuffiiP17curandStateXORWOW --------------------------
	.section	.text._Z10init_stuffiiP17curandStateXORWOW,"ax",@progbits
	.align	128
        .global         _Z10init_stuffiiP17curandStateXORWOW
        .type           _Z10init_stuffiiP17curandStateXORWOW,@function
        .size           _Z10init_stuffiiP17curandStateXORWOW,(.L_x_19 - _Z10init_stuffiiP17curandStateXORWOW)
        .other          _Z10init_stuffiiP17curandStateXORWOW,@"STO_CUDA_ENTRY STV_DEFAULT"
_Z10init_stuffiiP17curandStateXORWOW:
.text._Z10init_stuffiiP17curandStateXORWOW:
        /* <DEDUP_REMOVED lines=8> */
[----:B------:R-:W0:Y:S01]  /*0080*/  LDC R3, c[0x0][0x384] ;  /* 0x0000e100ff037b82 */ /* 0x000e220000000800 */
[----:B------:R-:W1:Y:S01]  /*0090*/  LDCU.64 UR4, c[0x0][0x358] ;  /* 0x00006b00ff0477ac */ /* 0x000e620008000a00 */
[----:B------:R-:W-:Y:S06]  /*00a0*/  BSSY.RECONVERGENT B0, `(.L_x_8) ;  /* 0x00000e2000007945 */ /* 0x000fec0003800200 */
[----:B------:R-:W2:Y:S01]  /*00b0*/  LDC.64 R6, c[0x0][0x388] ;  /* 0x0000e200ff067b82 */ /* 0x000ea20000000a00 */
[C---:B0-----:R-:W-:Y:S02]  /*00c0*/  LOP3.LUT R2, R3.reuse, 0xaad26b49, RZ, 0x3c, !PT ;  /* 0xaad26b4903027812 */ /* 0x041fe400078e3cff */
[----:B------:R-:W-:Y:S01]  /*00d0*/  ISETP.GT.AND P0, PT, R3, -0x1, PT ;  /* 0xffffffff0300780c */ /* 0x000fe20003f04270 */
[----:B------:R-:W-:-:S02]  /*00e0*/  IMAD.MOV.U32 R3, RZ, RZ, -0x266e14b1 ;  /* 0xd991eb4fff037424 */ /* 0x000fc400078e00ff */
[----:B------:R-:W-:-:S03]  /*00f0*/  IMAD R2, R2, 0x4182bed5, RZ ;  /* 0x4182bed502027824 */ /* 0x000fc600078e02ff */
[----:B------:R-:W-:Y:S01]  /*0100*/  SEL R3, R3, 0x8bf16996, P0 ;  /* 0x8bf1699603037807 */ /* 0x000fe20000000000 */
[----:B--2---:R-:W-:Y:S01]  /*0110*/  IMAD.WIDE.U32 R6, R0, 0x30, R6 ;  /* 0x0000003000067825 */ /* 0x004fe200078e0006 */
[C---:B------:R-:W-:Y:S02]  /*0120*/  LOP3.LUT R8, R2.reuse, 0x159a55e5, RZ, 0x3c, !PT ;  /* 0x159a55e502087812 */ /* 0x040fe400078e3cff */
[C---:B------:R-:W-:Y:S01]  /*0130*/  IADD3 R4, PT, PT, R3.reuse, 0x64f0c9, R2 ;  /* 0x0064f0c903047810 */ /* 0x040fe20007ffe002 */
[C---:B------:R-:W-:Y:S01]  /*0140*/  VIADD R5, R2.reuse, 0x75bcd15 ;  /* 0x075bcd1502057836 */ /* 0x040fe20000000000 */
[C---:B------:R-:W-:Y:S01]  /*0150*/  LOP3.LUT R10, R3.reuse, 0x5491333, RZ, 0x3c, !PT ;  /* 0x05491333030a7812 */ /* 0x040fe200078e3cff */
[----:B------:R-:W-:Y:S01]  /*0160*/  VIADD R11, R2, 0x583f19 ;  /* 0x00583f19020b7836 */ /* 0x000fe20000000000 */
[----:B------:R-:W-:Y:S01]  /*0170*/  ISETP.NE.AND P0, PT, R0, RZ, PT ;  /* 0x000000ff0000720c */ /* 0x000fe20003f05270 */
[----:B------:R-:W-:Y:S01]  /*0180*/  VIADD R9, R3, 0x1f123bb5 ;  /* 0x1f123bb503097836 */ /* 0x000fe20000000000 */
[----:B-1----:R0:W-:Y:S04]  /*0190*/  STG.E.64 desc[UR4][R6.64], R4 ;  /* 0x0000000406007986 */ /* 0x0021e8000c101b04 */
[----:B------:R0:W-:Y:S04]  /*01a0*/  STG.E.64 desc[UR4][R6.64+0x8], R8 ;  /* 0x0000080806007986 */ /* 0x0001e8000c101b04 */
[----:B------:R0:W-:Y:S03]  /*01b0*/  STG.E.64 desc[UR4][R6.64+0x10], R10 ;  /* 0x0000100a06007986 */ /* 0x0001e6000c101b04 */
[----:B------:R-:W-:Y:S05]  /*01c0*/  @!P0 BRA `(.L_x_9) ;  /* 0x0000000c003c8947 */ /* 0x000fea0003800000 */
[----:B------:R-:W-:-:S07]  /*01d0*/  CS2R R12, SRZ ;  /* 0x00000000000c7805 */ /* 0x000fce000001ff00 */
.L_x_15:
[----:B-1----:R-:W-:Y:S01]  /*01e0*/  LOP3.LUT R2, R0, 0x3, RZ, 0xc0, !PT ;  /* 0x0000000300027812 */ /* 0x002fe200078ec0ff */
[----:B------:R-:W-:Y:S03]  /*01f0*/  BSSY.RECONVERGENT B1, `(.L_x_10) ;  /* 0x00000c6000017945 */ /* 0x000fe60003800200 */
[----:B------:R-:W-:-:S04]  /*0200*/  ISETP.NE.U32.AND P0, PT, R2, RZ, PT ;  /* 0x000000ff0200720c */ /* 0x000fc80003f05070 */
[----:B------:R-:W-:-:S13]  /*0210*/  ISETP.NE.AND.EX P0, PT, RZ, RZ, PT, P0 ;  /* 0x000000ffff00720c */ /* 0x000fda0003f05300 */
[----:B------:R-:W-:Y:S05]  /*0220*/  @!P0 BRA `(.L_x_11) ;  /* 0x0000000c00088947 */ /* 0x000fea0003800000 */
[----:B0-----:R-:W0:Y:S01]  /*0230*/  LDC.64 R8, c[0x4][RZ] ;  /* 0x01000000ff087b82 */ /* 0x001e220000000a00 */
[----:B------:R-:W-:Y:S02]  /*0240*/  IMAD.MOV.U32 R14, RZ, RZ, RZ ;  /* 0x000000ffff0e7224 */ /* 0x000fe400078e00ff */
[----:B0-----:R-:W-:-:S07]  /*0250*/  IMAD.WIDE.U32 R8, R12, 0xc80, R8 ;  /* 0x00000c800c087825 */ /* 0x001fce00078e0008 */
.L_x_14:
[----:B-1----:R-:W-:Y:S01]  /*0260*/  IMAD.MOV.U32 R15, RZ, RZ, RZ ;  /* 0x000000ffff0f7224 */ /* 0x002fe200078e00ff */
[----:B------:R-:W-:Y:S01]  /*0270*/  CS2R R2, SRZ ;  /* 0x0000000000027805 */ /* 0x000fe2000001ff00 */
[----:B------:R-:W-:Y:S01]  /*0280*/  IMAD.MOV.U32 R17, RZ, RZ, RZ ;  /* 0x000000ffff117224 */ /* 0x000fe200078e00ff */
[----:B------:R-:W-:-:S07]  /*0290*/  CS2R R4, SRZ ;  /* 0x0000000000047805 */ /* 0x000fce000001ff00 */
.L_x_13:
[----:B------:R-:W-:-:S05]  /*02a0*/  IMAD.WIDE.U32 R10, R17, 0x4, R6 ;  /* 0x00000004110a7825 */ /* 0x000fca00078e0006 */
[----:B------:R0:W5:Y:S01]  /*02b0*/  LDG.E R16, desc[UR4][R10.64+0x4] ;  /* 0x000004040a107981 */ /* 0x000162000c1e1900 */
[----:B------:R-:W-:-:S07]  /*02c0*/  IMAD.MOV.U32 R19, RZ, RZ, RZ ;  /* 0x000000ffff137224 */ /* 0x000fce00078e00ff */
.L_x_12:
[----:B-----5:R-:W-:Y:S01]  /*02d0*/  SHF.R.U32.HI R24, RZ, R19, R16 ;  /* 0x00000013ff187219 */ /* 0x020fe20000011610 */
[----:B0-----:R-:W-:-:S03]  /*02e0*/  IMAD.SHL.U32 R10, R17, 0x20, RZ ;  /* 0x00000020110a7824 */ /* 0x001fc600078e00ff */
[----:B------:R-:W-:Y:S01]  /*02f0*/  LOP3.LUT R11, R24, 0x1, RZ, 0xc0, !PT ;  /* 0x00000001180b7812 */ /* 0x000fe200078ec0ff */
[----:B------:R-:W-:-:S03]  /*0300*/  IMAD.IADD R10, R10, 0x1, R19 ;  /* 0x000000010a0a7824 */ /* 0x000fc600078e0213 */
[----:B------:R-:W-:Y:S01]  /*0310*/  ISETP.NE.U32.AND P0, PT, R11, 0x1, PT ;  /* 0x000000010b00780c */ /* 0x000fe20003f05070 */
[----:B------:R-:W-:-:S03]  /*0320*/  IMAD R11, R10, 0x5, RZ ;  /* 0x000000050a0b7824 */ /* 0x000fc600078e02ff */
[----:B------:R-:W-:Y:S01]  /*0330*/  R2P PR, R24, 0x7e ;  /* 0x0000007e18007804 */ /* 0x000fe20000000000 */
[----:B------:R-:W-:-:S08]  /*0340*/  IMAD.WIDE.U32 R10, R11, 0x4, R8 ;  /* 0x000000040b0a7825 */ /* 0x000fd000078e0008 */
[----:B------:R-:W2:Y:S04]  /*0350*/  @!P0 LDG.E R18, desc[UR4][R10.64] ;  /* 0x000000040a128981 */ /* 0x000ea8000c1e1900 */
[----:B------:R-:W3:Y:S04]  /*0360*/  @!P0 LDG.E R20, desc[UR4][R10.64+0x10] ;  /* 0x000010040a148981 */ /* 0x000ee8000c1e1900 */
[----:B------:R-:W4:Y:S04]  /*0370*/  @P1 LDG.E R22, desc[UR4][R10.64+0x14] ;  /* 0x000014040a161981 */ /* 0x000f28000c1e1900 */
[----:B------:R-:W4:Y:S04]  /*0380*/  @P2 LDG.E R26, desc[UR4][R10.64+0x28] ;  /* 0x000028040a1a2981 */ /* 0x000f28000c1e1900 */
[----:B------:R-:W4:Y:S04]  /*0390*/  @!P0 LDG.E R21, desc[UR4][R10.64+0x4] ;  /* 0x000004040a158981 */ /* 0x000f28000c1e1900 */
[----:B------:R-:W4:Y:S04]  /*03a0*/  @!P0 LDG.E R23, desc[UR4][R10.64+0xc] ;  /* 0x00000c040a178981 */ /* 0x000f28000c1e1900 */
[----:B------:R-:W4:Y:S04]  /*03b0*/  @P1 LDG.E R25, desc[UR4][R10.64+0x18] ;  /* 0x000018040a191981 */ /* 0x000f28000c1e1900 */
[----:B------:R-:W4:Y:S04]  /*03c0*/  @P3 LDG.E R28, desc[UR4][R10.64+0x3c] ;  /* 0x00003c040a1c3981 */ /* 0x000f28000c1e1900 */
[----:B------:R-:W4:Y:S01]  /*03d0*/  @P6 LDG.E R27, desc[UR4][R10.64+0x7c] ;  /* 0x00007c040a1b6981 */ /* 0x000f22000c1e1900 */
[----:B--2---:R-:W-:-:S03]  /*03e0*/  @!P0 LOP3.LUT R15, R15, R18, RZ, 0x3c, !PT ;  /* 0x000000120f0f8212 */ /* 0x004fc600078e3cff */
[----:B------:R-:W2:Y:S01]  /*03f0*/  @!P0 LDG.E R18, desc[UR4][R10.64+0x8] ;  /* 0x000008040a128981 */ /* 0x000ea2000c1e1900 */
[----:B---3--:R-:W-:-:S03]  /*0400*/  @!P0 LOP3.LUT R3, R3, R20, RZ, 0x3c, !PT ;  /* 0x0000001403038212 */ /* 0x008fc600078e3cff */
[----:B------:R-:W3:Y:S01]  /*0410*/  @P1 LDG.E R20, desc[UR4][R10.64+0x24] ;  /* 0x000024040a141981 */ /* 0x000ee2000c1e1900 */
[----:B----4-:R-:W-:-:S03]  /*0420*/  @P1 LOP3.LUT R15, R15, R22, RZ, 0x3c, !PT ;  /* 0x000000160f0f1212 */ /* 0x010fc600078e3cff */
[----:B------:R-:W4:Y:S01]  /*0430*/  @P2 LDG.E R22, desc[UR4][R10.64+0x38] ;  /* 0x000038040a162981 */ /* 0x000f22000c1e1900 */
[----:B------:R-:W-:-:S03]  /*0440*/  @P2 LOP3.LUT R15, R15, R26, RZ, 0x3c, !PT ;  /* 0x0000001a0f0f2212 */ /* 0x000fc600078e3cff */
[----:B------:R-:W4:Y:S01]  /*0450*/  @P4 LDG.E R26, desc[UR4][R10.64+0x50] ;  /* 0x000050040a1a4981 */ /* 0x000f22000c1e1900 */
[----:B------:R-:W-:-:S03]  /*0460*/  @!P0 LOP3.LUT R4, R4, R21, RZ, 0x3c, !PT ;  /* 0x0000001504048212 */ /* 0x000fc600078e3cff */
[----:B------:R-:W4:Y:S01]  /*0470*/  @P1 LDG.E R21, desc[UR4][R10.64+0x20] ;  /* 0x000020040a151981 */ /* 0x000f22000c1e1900 */
[----:B------:R-:W-:-:S03]  /*0480*/  @!P0 LOP3.LUT R2, R2, R23, RZ, 0x3c, !PT ;  /* 0x0000001702028212 */ /* 0x000fc600078e3cff */
[----:B------:R-:W4:Y:S01]  /*0490*/  @P2 LDG.E R23, desc[UR4][R10.64+0x2c] ;  /* 0x00002c040a172981 */ /* 0x000f22000c1e1900 */
[----:B------:R-:W-:-:S03]  /*04a0*/  @P1 LOP3.LUT R4, R4, R25, RZ, 0x3c, !PT ;  /* 0x0000001904041212 */ /* 0x000fc600078e3cff */
[----:B------:R-:W4:Y:S01]  /*04b0*/  @P2 LDG.E R25, desc[UR4][R10.64+0x34] ;  /* 0x000034040a192981 */ /* 0x000f22000c1e1900 */
[----:B--2---:R-:W-:-:S03]  /*04c0*/  @!P0 LOP3.LUT R5, R5, R18, RZ, 0x3c, !PT ;  /* 0x0000001205058212 */ /* 0x004fc600078e3cff */
[----:B------:R-:W2:Y:S01]  /*04d0*/  @P1 LDG.E R18, desc[UR4][R10.64+0x1c] ;  /* 0x00001c040a121981 */ /* 0x000ea2000c1e1900 */
[----:B---3--:R-:W-:-:S03]  /*04e0*/  @P1 LOP3.LUT R3, R3, R20, RZ, 0x3c, !PT ;  /* 0x0000001403031212 */ /* 0x008fc600078e3cff */
[----:B------:R-:W3:Y:S01]  /*04f0*/  @P2 LDG.E R20, desc[UR4][R10.64+0x30] ;  /* 0x000030040a142981 */ /* 0x000ee2000c1e1900 */
[----:B----4-:R-:W-:-:S03]  /*0500*/  @P2 LOP3.LUT R3, R3, R22, RZ, 0x3c, !PT ;  /* 0x0000001603032212 */ /* 0x010fc600078e3cff */
[----:B------:R-:W4:Y:S01]  /*0510*/  @P3 LDG.E R22, desc[UR4][R10.64+0x4c] ;  /* 0x00004c040a163981 */ /* 0x000f22000c1e1900 */
[----:B------:R-:W-:-:S04]  /*0520*/  @P3 LOP3.LUT R15, R15, R28, RZ, 0x3c, !PT ;  /* 0x0000001c0f0f3212 */ /* 0x000fc800078e3cff */
[----:B------:R-:W-:Y:S02]  /*0530*/  @P4 LOP3.LUT R15, R15, R26, RZ, 0x3c, !PT ;  /* 0x0000001a0f0f4212 */ /* 0x000fe400078e3cff */
[----:B------:R-:W-:Y:S01]  /*0540*/  @P1 LOP3.LUT R2, R2, R21, RZ, 0x3c, !PT ;  /* 0x0000001502021212 */ /* 0x000fe200078e3cff */
[----:B------:R-:W4:Y:S04]  /*0550*/  @P5 LDG.E R26, desc[UR4][R10.64+0x64] ;  /* 0x000064040a1a5981 */ /* 0x000f28000c1e1900 */
[----:B------:R-:W4:Y:S01]  /*0560*/  @P3 LDG.E R21, desc[UR4][R10.64+0x40] ;  /* 0x000040040a153981 */ /* 0x000f22000c1e1900 */
[----:B------:R-:W-:Y:S02]  /*0570*/  @P2 LOP3.LUT R4, R4, R23, RZ, 0x3c, !PT ;  /* 0x0000001704042212 */ /* 0x000fe400078e3cff */
[----:B------:R-:W-:Y:S01]  /*0580*/  @P2 LOP3.LUT R2, R2, R25, RZ, 0x3c, !PT ;  /* 0x0000001902022212 */ /* 0x000fe200078e3cff */
[----:B------:R-:W4:Y:S04]  /*0590*/  @P3 LDG.E R23, desc[UR4][R10.64+0x48] ;  /* 0x000048040a173981 */ /* 0x000f28000c1e1900 */
[----:B------:R-:W4:Y:S01]  /*05a0*/  @P4 LDG.E R25, desc[UR4][R10.64+0x54] ;  /* 0x000054040a194981 */ /* 0x000f22000c1e1900 */
[----:B--2---:R-:W-:-:S03]  /*05b0*/  @P1 LOP3.LUT R5, R5, R18, RZ, 0x3c, !PT ;  /* 0x0000001205051212 */ /* 0x004fc600078e3cff */
[----:B------:R-:W2:Y:S01]  /*05c0*/  @P3 LDG.E R18, desc[UR4][R10.64+0x44] ;  /* 0x000044040a123981 */ /* 0x000ea2000c1e1900 */
[----:B---3--:R-:W-:-:S03]  /*05d0*/  @P2 LOP3.LUT R5, R5, R20, RZ, 0x3c, !PT ;  /* 0x0000001405052212 */ /* 0x008fc600078e3cff */
[----:B------:R-:W3:Y:S01]  /*05e0*/  @P4 LDG.E R20, desc[UR4][R10.64+0x58] ;  /* 0x000058040a144981 */ /* 0x000ee2000c1e1900 */
[----:B----4-:R-:W-:-:S03]  /*05f0*/  @P3 LOP3.LUT R3, R3, R22, RZ, 0x3c, !PT ;  /* 0x0000001603033212 */ /* 0x010fc600078e3cff */
[----:B------:R-:W4:Y:S01]  /*0600*/  @P4 LDG.E R22, desc[UR4][R10.64+0x60] ;  /* 0x000060040a164981 */ /* 0x000f22000c1e1900 */
[----:B------:R-:W-:Y:S02]  /*0610*/  LOP3.LUT P0, RZ, R24, 0x80, RZ, 0xc0, !PT ;  /* 0x0000008018ff7812 */ /* 0x000fe4000780c0ff */
[----:B------:R-:W-:Y:S02]  /*0620*/  @P5 LOP3.LUT R15, R15, R26, RZ, 0x3c, !PT ;  /* 0x0000001a0f0f5212 */ /* 0x000fe400078e3cff */
[----:B------:R-:W4:Y:S01]  /*0630*/  @P6 LDG.E R26, desc[UR4][R10.64+0x78] ;  /* 0x000078040a1a6981 */ /* 0x000f22000c1e1900 */
[----:B------:R-:W-:-:S03]  /*0640*/  @P3 LOP3.LUT R4, R4, R21, RZ, 0x3c, !PT ;  /* 0x0000001504043212 */ /* 0x000fc600078e3cff */
[----:B------:R-:W4:Y:S01]  /*0650*/  @P4 LDG.E R21, desc[UR4][R10.64+0x5c] ;  /* 0x00005c040a154981 */ /* 0x000f22000c1e1900 */
[----:B------:R-:W-:-:S03]  /*0660*/  @P3 LOP3.LUT R2, R2, R23, RZ, 0x3c, !PT ;  /* 0x0000001702023212 */ /* 0x000fc600078e3cff */
[----:B------:R-:W4:Y:S01]  /*0670*/  @P5 LDG.E R23, desc[UR4][R10.64+0x68] ;  /* 0x000068040a175981 */ /* 0x000f22000c1e1900 */
[----:B------:R-:W-:-:S03]  /*0680*/  @P4 LOP3.LUT R4, R4, R25, RZ, 0x3c, !PT ;  /* 0x0000001904044212 */ /* 0x000fc600078e3cff */
[----:B------:R-:W4:Y:S01]  /*0690*/  @P5 LDG.E R25, desc[UR4][R10.64+0x70] ;  /* 0x000070040a195981 */ /* 0x000f22000c1e1900 */
[----:B--2---:R-:W-:-:S03]  /*06a0*/  @P3 LOP3.LUT R5, R5, R18, RZ, 0x3c, !PT ;  /* 0x0000001205053212 */ /* 0x004fc600078e3cff */
[----:B------:R-:W2:Y:S01]  /*06b0*/  @P5 LDG.E R18, desc[UR4][R10.64+0x6c] ;  /* 0x00006c040a125981 */ /* 0x000ea2000c1e1900 */
[----:B---3--:R-:W-:-:S03]  /*06c0*/  @P4 LOP3.LUT R5, R5, R20, RZ, 0x3c, !PT ;  /* 0x0000001405054212 */ /* 0x008fc600078e3cff */
[----:B------:R-:W3:Y:S01]  /*06d0*/  @P5 LDG.E R20, desc[UR4][R10.64+0x74] ;  /* 0x000074040a145981 */ /* 0x000ee2000c1e1900 */
[----:B----4-:R-:W-:-:S03]  /*06e0*/  @P4 LOP3.LUT R3, R3, R22, RZ, 0x3c, !PT ;  /* 0x0000001603034212 */ /* 0x010fc600078e3cff */
[----:B------:R-:W4:Y:S01]  /*06f0*/  @P0 LDG.E R22, desc[UR4][R10.64+0x8c] ;  /* 0x00008c040a160981 */ /* 0x000f22000c1e1900 */
[----:B------:R-:W-:-:S03]  /*0700*/  @P6 LOP3.LUT R15, R15, R26, RZ, 0x3c, !PT ;  /* 0x0000001a0f0f6212 */ /* 0x000fc600078e3cff */
        /* <DEDUP_REMOVED lines=13> */
[----:B------:R-:W-:Y:S02]  /*07e0*/  @P6 LOP3.LUT R4, R4, R27, RZ, 0x3c, !PT ;  /* 0x0000001b04046212 */ /* 0x000fe400078e3cff */
[----:B------:R-:W-:Y:S02]  /*07f0*/  @P6 LOP3.LUT R2, R2, R21, RZ, 0x3c, !PT ;  /* 0x0000001502026212 */ /* 0x000fe400078e3cff */
[----:B------:R-:W-:Y:S02]  /*0800*/  @P0 LOP3.LUT R4, R4, R23, RZ, 0x3c, !PT ;  /* 0x0000001704040212 */ /* 0x000fe400078e3cff */
[----:B------:R-:W-:Y:S02]  /*0810*/  @P0 LOP3.LUT R2, R2, R25, RZ, 0x3c, !PT ;  /* 0x0000001902020212 */ /* 0x000fe400078e3cff */
[----:B--2---:R-:W-:Y:S02]  /*0820*/  @P6 LOP3.LUT R5, R5, R18, RZ, 0x3c, !PT ;  /* 0x0000001205056212 */ /* 0x004fe400078e3cff */
[----:B---3--:R-:W-:-:S02]  /*0830*/  @P6 LOP3.LUT R3, R3, R20, RZ, 0x3c, !PT ;  /* 0x0000001403036212 */ /* 0x008fc400078e3cff */
[----:B----4-:R-:W-:Y:S02]  /*0840*/  @P0 LOP3.LUT R5, R5, R22, RZ, 0x3c, !PT ;  /* 0x0000001605050212 */ /* 0x010fe400078e3cff */
[----:B------:R-:W-:Y:S02]  /*0850*/  @P0 LOP3.LUT R3, R3, R26, RZ, 0x3c, !PT ;  /* 0x0000001a03030212 */ /* 0x000fe400078e3cff */
[----:B------:R-:W-:-:S13]  /*0860*/  R2P PR, R24.B1, 0x7f ;  /* 0x0000007f18007804 */ /* 0x000fda0000001000 */
[----:B------:R-:W2:Y:S04]  /*0870*/  @P0 LDG.E R18, desc[UR4][R10.64+0xa0] ;  /* 0x0000a0040a120981 */ /* 0x000ea8000c1e1900 */
[----:B------:R-:W3:Y:S04]  /*0880*/  @P1 LDG.E R22, desc[UR4][R10.64+0xb4] ;  /* 0x0000b4040a161981 */ /* 0x000ee8000c1e1900 */
[----:B------:R-:W4:Y:S04]  /*0890*/  @P2 LDG.E R26, desc[UR4][R10.64+0xc8] ;  /* 0x0000c8040a1a2981 */ /* 0x000f28000c1e1900 */
[----:B------:R-:W4:Y:S04]  /*08a0*/  @P3 LDG.E R28, desc[UR4][R10.64+0xdc] ;  /* 0x0000dc040a1c3981 */ /* 0x000f28000c1e1900 */
[----:B------:R-:W4:Y:S04]  /*08b0*/  @P0 LDG.E R23, desc[UR4][R10.64+0xa4] ;  /* 0x0000a4040a170981 */ /* 0x000f28000c1e1900 */
[----:B------:R-:W4:Y:S04]  /*08c0*/  @P0 LDG.E R20, desc[UR4][R10.64+0xa8] ;  /* 0x0000a8040a140981 */ /* 0x000f28000c1e1900 */
[----:B------:R-:W4:Y:S04]  /*08d0*/  @P4 LDG.E R25, desc[UR4][R10.64+0xf0] ;  /* 0x0000f0040a194981 */ /* 0x000f28000c1e1900 */
        /* <DEDUP_REMOVED lines=21> */
[----:B------:R-:W-:Y:S02]  /*0a30*/  LOP3.LUT P0, RZ, R24, 0x8000, RZ, 0xc0, !PT ;  /* 0x0000800018ff7812 */ /* 0x000fe4000780c0ff */
[----:B----4-:R-:W-:Y:S01]  /*0a40*/  @P5 LOP3.LUT R15, R15, R26, RZ, 0x3c, !PT ;  /* 0x0000001a0f0f5212 */ /* 0x010fe200078e3cff */
[----:B------:R-:W4:Y:S04]  /*0a50*/  @P3 LDG.E R24, desc[UR4][R10.64+0xe4] ;  /* 0x0000e4040a183981 */ /* 0x000f28000c1e1900 */
[----:B------:R-:W2:Y:S01]  /*0a60*/  @P6 LDG.E R26, desc[UR4][R10.64+0x118] ;  /* 0x000118040a1a6981 */ /* 0x000ea2000c1e1900 */
        /* <DEDUP_REMOVED lines=8> */
[----:B---3--:R-:W-:-:S03]  /*0af0*/  @P2 LOP3.LUT R3, R3, R22, RZ, 0x3c, !PT ;  /* 0x0000001603032212 */ /* 0x008fc600078e3cff */
[----:B------:R-:W3:Y:S01]  /*0b00*/  @P4 LDG.E R22, desc[UR4][R10.64+0x100] ;  /* 0x000100040a164981 */ /* 0x000ee2000c1e1900 */
[----:B--2---:R-:W-:-:S03]  /*0b10*/  @P6 LOP3.LUT R15, R15, R26, RZ, 0x3c, !PT ;  /* 0x0000001a0f0f6212 */ /* 0x004fc600078e3cff */
[----:B------:R-:W2:Y:S01]  /*0b20*/  @P0 LDG.E R26, desc[UR4][R10.64+0x12c] ;  /* 0x00012c040a1a0981 */ /* 0x000ea2000c1e1900 */
[----:B----4-:R-:W-:-:S03]  /*0b30*/  @P2 LOP3.LUT R2, R2, R23, RZ, 0x3c, !PT ;  /* 0x0000001702022212 */ /* 0x010fc600078e3cff */
[----:B------:R-:W4:Y:S01]  /*0b40*/  @P4 LDG.E R23, desc[UR4][R10.64+0xfc] ;  /* 0x0000fc040a174981 */ /* 0x000f22000c1e1900 */
[----:B------:R-:W-:-:S03]  /*0b50*/  @P2 LOP3.LUT R5, R5, R20, RZ, 0x3c, !PT ;  /* 0x0000001405052212 */ /* 0x000fc600078e3cff */
[----:B------:R-:W4:Y:S01]  /*0b60*/  @P4 LDG.E R20, desc[UR4][R10.64+0xf8] ;  /* 0x0000f8040a144981 */ /* 0x000f22000c1e1900 */
[----:B------:R-:W-:Y:S02]  /*0b70*/  @P3 LOP3.LUT R2, R2, R27, RZ, 0x3c, !PT ;  /* 0x0000001b02023212 */ /* 0x000fe400078e3cff */
[----:B------:R-:W-:Y:S01]  /*0b80*/  @P3 LOP3.LUT R4, R4, R25, RZ, 0x3c, !PT ;  /* 0x0000001904043212 */ /* 0x000fe200078e3cff */
[----:B------:R-:W4:Y:S01]  /*0b90*/  @P5 LDG.E R27, desc[UR4][R10.64+0x110] ;  /* 0x000110040a1b5981 */ /* 0x000f22000c1e1900 */
[----:B------:R-:W-:-:S03]  /*0ba0*/  @P3 LOP3.LUT R5, R5, R24, RZ, 0x3c, !PT ;  /* 0x0000001805053212 */ /* 0x000fc600078e3cff */
[----:B------:R-:W4:Y:S04]  /*0bb0*/  @P5 LDG.E R25, desc[UR4][R10.64+0x108] ;  /* 0x000108040a195981 */ /* 0x000f28000c1e1900 */
        /* <DEDUP_REMOVED lines=19> */
[----:B------:R-:W-:-:S05]  /*0cf0*/  VIADD R19, R19, 0x10 ;  /* 0x0000001013137836 */ /* 0x000fca0000000000 */
[----:B------:R-:W-:Y:S02]  /*0d00*/  ISETP.NE.AND P1, PT, R19, 0x20, PT ;  /* 0x000000201300780c */ /* 0x000fe40003f25270 */
[----:B------:R-:W-:Y:S02]  /*0d10*/  @P5 LOP3.LUT R3, R3, R18, RZ, 0x3c, !PT ;  /* 0x0000001203035212 */ /* 0x000fe400078e3cff */
[----:B------:R-:W-:Y:S02]  /*0d20*/  @P6 LOP3.LUT R4, R4, R21, RZ, 0x3c, !PT ;  /* 0x0000001504046212 */ /* 0x000fe400078e3cff */
[----:B---3--:R-:W-:-:S04]  /*0d30*/  @P6 LOP3.LUT R3, R3, R22, RZ, 0x3c, !PT ;  /* 0x0000001603036212 */ /* 0x008fc800078e3cff */
[----:B--2---:R-:W-:Y:S02]  /*0d40*/  @P0 LOP3.LUT R3, R3, R26, RZ, 0x3c, !PT ;  /* 0x0000001a03030212 */ /* 0x004fe400078e3cff */
[----:B----4-:R-:W-:Y:S02]  /*0d50*/  @P6 LOP3.LUT R2, R2, R23, RZ, 0x3c, !PT ;  /* 0x0000001702026212 */ /* 0x010fe400078e3cff */
[----:B------:R-:W-:Y:S02]  /*0d60*/  @P6 LOP3.LUT R5, R5, R20, RZ, 0x3c, !PT ;  /* 0x0000001405056212 */ /* 0x000fe400078e3cff */
[----:B------:R-:W-:Y:S02]  /*0d70*/  @P0 LOP3.LUT R2, R2, R27, RZ, 0x3c, !PT ;  /* 0x0000001b02020212 */ /* 0x000fe400078e3cff */
[----:B------:R-:W-:Y:S02]  /*0d80*/  @P0 LOP3.LUT R4, R4, R25, RZ, 0x3c, !PT ;  /* 0x0000001904040212 */ /* 0x000fe400078e3cff */
[----:B------:R-:W-:Y:S01]  /*0d90*/  @P0 LOP3.LUT R5, R5, R24, RZ, 0x3c, !PT ;  /* 0x0000001805050212 */ /* 0x000fe200078e3cff */
[----:B------:R-:W-:Y:S06]  /*0da0*/  @P1 BRA `(.L_x_12) ;  /* 0xfffffff400481947 */ /* 0x000fec000383ffff */
[----:B------:R-:W-:-:S05]  /*0db0*/  VIADD R17, R17, 0x1 ;  /* 0x0000000111117836 */ /* 0x000fca0000000000 */
[----:B------:R-:W-:-:S13]  /*0dc0*/  ISETP.NE.AND P0, PT, R17, 0x5, PT ;  /* 0x000000051100780c */ /* 0x000fda0003f05270 */
[----:B------:R-:W-:Y:S05]  /*0dd0*/  @P0 BRA `(.L_x_13) ;  /* 0xfffffff400300947 */ /* 0x000fea000383ffff */
[----:B------:R1:W-:Y:S01]  /*0de0*/  STG.E.64 desc[UR4][R6.64+0x8], R4 ;  /* 0x0000080406007986 */ /* 0x0003e2000c101b04 */
[----:B------:R-:W-:Y:S01]  /*0df0*/  VIADD R14, R14, 0x1 ;  /* 0x000000010e0e7836 */ /* 0x000fe20000000000 */
[----:B------:R-:W-:Y:S02]  /*0e00*/  LOP3.LUT R11, R0, 0x3, RZ, 0xc0, !PT ;  /* 0x00000003000b7812 */ /* 0x000fe400078ec0ff */
[----:B------:R1:W-:Y:S02]  /*0e10*/  STG.E.64 desc[UR4][R6.64+0x10], R2 ;  /* 0x0000100206007986 */ /* 0x0003e4000c101b04 */
[----:B------:R-:W-:Y:S02]  /*0e20*/  ISETP.GE.U32.AND P0, PT, R14, R11, PT ;  /* 0x0000000b0e00720c */ /* 0x000fe40003f06070 */
[----:B------:R1:W-:Y:S11]  /*0e30*/  STG.E desc[UR4][R6.64+0x4], R15 ;  /* 0x0000040f06007986 */ /* 0x0003f6000c101904 */
[----:B------:R-:W-:Y:S05]  /*0e40*/  @!P0 BRA `(.L_x_14) ;  /* 0xfffffff400048947 */ /* 0x000fea000383ffff */
.L_x_11:
[----:B------:R-:W-:Y:S05]  /*0e50*/  BSYNC.RECONVERGENT B1 ;  /* 0x0000000000017941 */ /* 0x000fea0003800200 */
.L_x_10:
[----:B------:R-:W-:Y:S01]  /*0e60*/  ISETP.GT.U32.AND P0, PT, R0, 0x3, PT ;  /* 0x000000030000780c */ /* 0x000fe20003f04070 */
[----:B------:R-:W-:Y:S01]  /*0e70*/  VIADD R12, R12, 0x1 ;  /* 0x000000010c0c7836 */ /* 0x000fe20000000000 */
[--C-:B------:R-:W-:Y:S02]  /*0e80*/  SHF.R.U64 R0, R0, 0x2, R13.reuse ;  /* 0x0000000200007819 */ /* 0x100fe4000000120d */
[----:B------:R-:W-:Y:S02]  /*0e90*/  ISETP.GT.U32.AND.EX P0, PT, R13, RZ, PT, P0 ;  /* 0x000000ff0d00720c */ /* 0x000fe40003f04100 */
[----:B------:R-:W-:-:S11]  /*0ea0*/  SHF.R.U32.HI R13, RZ, 0x2, R13 ;  /* 0x00000002ff0d7819 */ /* 0x000fd6000001160d */
[----:B------:R-:W-:Y:S05]  /*0eb0*/  @P0 BRA `(.L_x_15) ;  /* 0xfffffff000c80947 */ /* 0x000fea000383ffff */
.L_x_9:
[----:B------:R-:W-:Y:S05]  /*0ec0*/  BSYNC.RECONVERGENT B0 ;  /* 0x0000000000007941 */ /* 0x000fea0003800200 */
.L_x_8:
[----:B------:R-:W-:Y:S04]  /*0ed0*/  STG.E.64 desc[UR4][R6.64+0x18], RZ ;  /* 0x000018ff06007986 */ /* 0x000fe8000c101b04 */
[----:B------:R-:W-:Y:S04]  /*0ee0*/  STG.E desc[UR4][R6.64+0x20], RZ ;  /* 0x000020ff06007986 */ /* 0x000fe8000c101904 */
[----:B------:R-:W-:Y:S01]  /*0ef0*/  STG.E.64 desc[UR4][R6.64+0x28], RZ ;  /* 0x000028ff06007986 */ /* 0x000fe2000c101b04 */
[----:B------:R-:W-:Y:S05]  /*0f00*/  EXIT ;  /* 0x000000000000794d */ /* 0x000fea0003800000 */
.L_x_16:
        /* <DEDUP_REMOVED lines=15> */
.L_x_19:


//--------------------- .nv.global.init           --------------------------
	.section	.nv.global.init,"aw",@progbits
	.align	4
.nv.global.init:
	.type		mrg32k3aM1SubSeq,@object
	.size		mrg32k3aM1SubSeq,(mrg32k3aM2SubSeq - mrg32k3aM1SubSeq)
mrg32k3aM1SubSeq:
        /*0000*/ 	.byte	0x0b, 0xcc, 0xee, 0x04, 0x73, 0x29, 0x8b, 0x6f, 0xf6, 0x53, 0x03, 0xf6, 0x23, 0xf6, 0xea, 0xda
        /* <DEDUP_REMOVED lines=125> */
	.type		mrg32k3aM2SubSeq,@object
	.size		mrg32k3aM2SubSeq,(mrg32k3aM1 - mrg32k3aM2SubSeq)
mrg32k3aM2SubSeq:
        /* <DEDUP_REMOVED lines=126> */
	.type		mrg32k3aM1,@object
	.size		mrg32k3aM1,(mrg32k3aM1Seq - mrg32k3aM1)
mrg32k3aM1:
        /* <DEDUP_REMOVED lines=144> */
	.type		mrg32k3aM1Seq,@object
	.size		mrg32k3aM1Seq,(mrg32k3aM2 - mrg32k3aM1Seq)
mrg32k3aM1Seq:
        /* <DEDUP_REMOVED lines=144> */
	.type		mrg32k3aM2,@object
	.size		mrg32k3aM2,(mrg32k3aM2Seq - mrg32k3aM2)
mrg32k3aM2:
        /* <DEDUP_REMOVED lines=144> */
	.type		mrg32k3aM2Seq,@object
	.size		mrg32k3aM2Seq,(precalc_xorwow_matrix - mrg32k3aM2Seq)
mrg32k3aM2Seq:
        /* <DEDUP_REMOVED lines=144> */
	.type		precalc_xorwow_matrix,@object
	.size		precalc_xorwow_matrix,(precalc_xorwow_offset_matrix - precalc_xorwow_matrix)
precalc_xorwow_matrix:
        /* <DEDUP_REMOVED lines=6400> */
	.type		precalc_xorwow_offset_matrix,@object
	.size		precalc_xorwow_offset_matrix,(.L_1 - precalc_xorwow_offset_matrix)
precalc_xorwow_offset_matrix:
        /* <DEDUP_REMOVED lines=6400> */
.L_1:


//--------------------- .nv.shared.reserved.0     --------------------------
	.section	.nv.shared.reserved.0,"aw",@nobits
	.weak		__nv_reservedSMEM_offset_0_alias
	.size		__nv_reservedSMEM_offset_0_alias, 0, 64
	.other		__nv_reservedSMEM_offset_0_alias,@"STO_CUDA_RESERVED_SHARED STV_DEFAULT"
__nv_reservedSMEM_offset_0_alias:
	.zero		0
	.zero		64


//--------------------- .nv.constant0._Z9make_randiP17curandStateXORWOWPf --------------------------
	.section	.nv.constant0._Z9make_randiP17curandStateXORWOWPf,"a",@progbits
	.sectionflags	@""
	.align	4
.nv.constant0._Z9make_randiP17curandStateXORWOWPf:
	.zero		920


//--------------------- .nv.constant0._Z10init_stuffiiP17curandStateXORWOW --------------------------
	.section	.nv.constant0._Z10init_stuffiiP17curandStateXORWOW,"a",@progbits
	.sectionflags	@""
	.align	4
.nv.constant0._Z10init_stuffiiP17curandStateXORWOW:
	.zero		912


//--------------------- SYMBOLS --------------------------

	.type		.nv.reservedSmem.offset0,@object
	.size		.nv.reservedSmem.offset0,0x4
